	.target	sm_80

	.elftype	@"ET_EXEC"


//--------------------- .note.nv.tkinfo           --------------------------
	.section	.note.nv.tkinfo,"",@"SHT_NOTE"
	.sectionflags	@"SHF_NOTE_NV_TKINFO"
	.tkinfo
        /*0018*/ 	.word	0x00000002
        /*0030*/ 	.string	""
        /*0030*/ 	.string	"ptxas"
        /*0030*/ 	.string	"Cuda compilation tools, release 13.0, V13.0.88"
        /*0030*/ 	.string	"Build cuda_13.0.r13.0/compiler.36424714_0"
        /*0030*/ 	.string	"-v  -suppress-debug-info  -lineinfo  -arch sm_80 "



//--------------------- .note.nv.cuinfo           --------------------------
	.section	.note.nv.cuinfo,"",@"SHT_NOTE"
	.sectionflags	@"SHF_NOTE_NV_CUINFO"
        /*0018*/ 	.short	0x0002
        /*001a*/ 	.short	0x0050
        /*001c*/ 	.short	0x0082
	.zero		2


//--------------------- .nv.info                  --------------------------
	.section	.nv.info,"",@"SHT_CUDA_INFO"
	.align	4


	//----- nvinfo : EIATTR_REGCOUNT
	.align		4
        /*0000*/ 	.byte	0x04, 0x2f
        /*0002*/ 	.short	(.L_2 - .L_1)
	.align		4
.L_1:
        /*0004*/ 	.word	index@(attn_fwd)
        /*0008*/ 	.word	0x000000ff


	//----- nvinfo : EIATTR_FRAME_SIZE
	.align		4
.L_2:
        /*000c*/ 	.byte	0x04, 0x11
        /*000e*/ 	.short	(.L_4 - .L_3)
	.align		4
.L_3:
        /*0010*/ 	.word	index@(attn_fwd)
        /*0014*/ 	.word	0x000003a0


	//----- nvinfo : EIATTR_MIN_STACK_SIZE
	.align		4
.L_4:
        /*0018*/ 	.byte	0x04, 0x12
        /*001a*/ 	.short	(.L_6 - .L_5)
	.align		4
.L_5:
        /*001c*/ 	.word	index@(attn_fwd)
        /*0020*/ 	.word	0x000003a0
.L_6:


//--------------------- .nv.info.attn_fwd         --------------------------
	.section	.nv.info.attn_fwd,"",@"SHT_CUDA_INFO"
	.sectionflags	@""
	.align	4


	//----- nvinfo : EIATTR_CUDA_API_VERSION
	.align		4
        /*0000*/ 	.byte	0x04, 0x37
        /*0002*/ 	.short	(.L_8 - .L_7)
.L_7:
        /*0004*/ 	.word	0x00000082


	//----- nvinfo : EIATTR_SW2861232_WAR
	.align		4
.L_8:
        /*0008*/ 	.byte	0x01, 0x35
	.zero		2


	//----- nvinfo : EIATTR_PARAM_CBANK
	.align		4
        /*000c*/ 	.byte	0x04, 0x0a
        /*000e*/ 	.short	(.L_10 - .L_9)
	.align		4
.L_9:
        /*0010*/ 	.word	index@(.nv.constant0.attn_fwd)
        /*0014*/ 	.short	0x0160
        /*0016*/ 	.short	0x0088


	//----- nvinfo : EIATTR_CBANK_PARAM_SIZE
	.align		4
.L_10:
        /*0018*/ 	.byte	0x03, 0x19
        /*001a*/ 	.short	0x0088


	//----- nvinfo : EIATTR_KPARAM_INFO
	.align		4
        /*001c*/ 	.byte	0x04, 0x17
        /*001e*/ 	.short	(.L_12 - .L_11)
.L_11:
        /*0020*/ 	.word	0x00000000
        /*0024*/ 	.short	0x0019
        /*0026*/ 	.short	0x0080
        /*0028*/ 	.byte	0x00, 0xf4, 0x21, 0x00


	//----- nvinfo : EIATTR_KPARAM_INFO
	.align		4
.L_12:
        /*002c*/ 	.byte	0x04, 0x17
        /*002e*/ 	.short	(.L_14 - .L_13)
.L_13:
        /*0030*/ 	.word	0x00000000
        /*0034*/ 	.short	0x0018
        /*0036*/ 	.short	0x0078
        /*0038*/ 	.byte	0x00, 0xf4, 0x21, 0x00


	//----- nvinfo : EIATTR_KPARAM_INFO
	.align		4
.L_14:
        /*003c*/ 	.byte	0x04, 0x17
        /*003e*/ 	.short	(.L_16 - .L_15)
.L_15:
        /*0040*/ 	.word	0x00000000
        /*0044*/ 	.short	0x0017
        /*0046*/ 	.short	0x0070
        /*0048*/ 	.byte	0x00, 0xf0, 0x11, 0x00


	//----- nvinfo : EIATTR_KPARAM_INFO
	.align		4
.L_16:
        /*004c*/ 	.byte	0x04, 0x17
        /*004e*/ 	.short	(.L_18 - .L_17)
.L_17:
        /*0050*/ 	.word	0x00000000
        /*0054*/ 	.short	0x0016
        /*0056*/ 	.short	0x006c
        /*0058*/ 	.byte	0x00, 0xf0, 0x11, 0x00


	//----- nvinfo : EIATTR_KPARAM_INFO
	.align		4
.L_18:
        /*005c*/ 	.byte	0x04, 0x17
        /*005e*/ 	.short	(.L_20 - .L_19)
.L_19:
        /*0060*/ 	.word	0x00000000
        /*0064*/ 	.short	0x0015
        /*0066*/ 	.short	0x0068
        /*0068*/ 	.byte	0x00, 0xf0, 0x11, 0x00


	//----- nvinfo : EIATTR_KPARAM_INFO
	.align		4
.L_20:
        /*006c*/ 	.byte	0x04, 0x17
        /*006e*/ 	.short	(.L_22 - .L_21)
.L_21:
        /*0070*/ 	.word	0x00000000
        /*0074*/ 	.short	0x0014
        /*0076*/ 	.short	0x0064
        /*0078*/ 	.byte	0x00, 0xf0, 0x11, 0x00


	//----- nvinfo : EIATTR_KPARAM_INFO
	.align		4
.L_22:
        /*007c*/ 	.byte	0x04, 0x17
        /*007e*/ 	.short	(.L_24 - .L_23)
.L_23:
        /*0080*/ 	.word	0x00000000
        /*0084*/ 	.short	0x0013
        /*0086*/ 	.short	0x0060
        /*0088*/ 	.byte	0x00, 0xf0, 0x11, 0x00


	//----- nvinfo : EIATTR_KPARAM_INFO
	.align		4
.L_24:
        /*008c*/ 	.byte	0x04, 0x17
        /*008e*/ 	.short	(.L_26 - .L_25)
.L_25:
        /*0090*/ 	.word	0x00000000
        /*0094*/ 	.short	0x0012
        /*0096*/ 	.short	0x005c
        /*0098*/ 	.byte	0x00, 0xf0, 0x11, 0x00


	//----- nvinfo : EIATTR_KPARAM_INFO
	.align		4
.L_26:
        /*009c*/ 	.byte	0x04, 0x17
        /*009e*/ 	.short	(.L_28 - .L_27)
.L_27:
        /*00a0*/ 	.word	0x00000000
        /*00a4*/ 	.short	0x0011
        /*00a6*/ 	.short	0x0058
        /*00a8*/ 	.byte	0x00, 0xf0, 0x11, 0x00


	//----- nvinfo : EIATTR_KPARAM_INFO
	.align		4
.L_28:
        /*00ac*/ 	.byte	0x04, 0x17
        /*00ae*/ 	.short	(.L_30 - .L_29)
.L_29:
        /*00b0*/ 	.word	0x00000000
        /*00b4*/ 	.short	0x0010
        /*00b6*/ 	.short	0x0054
        /*00b8*/ 	.byte	0x00, 0xf0, 0x11, 0x00


	//----- nvinfo : EIATTR_KPARAM_INFO
	.align		4
.L_30:
        /*00bc*/ 	.byte	0x04, 0x17
        /*00be*/ 	.short	(.L_32 - .L_31)
.L_31:
        /*00c0*/ 	.word	0x00000000
        /*00c4*/ 	.short	0x000f
        /*00c6*/ 	.short	0x0050
        /*00c8*/ 	.byte	0x00, 0xf0, 0x11, 0x00


	//----- nvinfo : EIATTR_KPARAM_INFO
	.align		4
.L_32:
        /*00cc*/ 	.byte	0x04, 0x17
        /*00ce*/ 	.short	(.L_34 - .L_33)
.L_33:
        /*00d0*/ 	.word	0x00000000
        /*00d4*/ 	.short	0x000e
        /*00d6*/ 	.short	0x004c
        /*00d8*/ 	.byte	0x00, 0xf0, 0x11, 0x00


	//----- nvinfo : EIATTR_KPARAM_INFO
	.align		4
.L_34:
        /*00dc*/ 	.byte	0x04, 0x17
        /*00de*/ 	.short	(.L_36 - .L_35)
.L_35:
        /*00e0*/ 	.word	0x00000000
        /*00e4*/ 	.short	0x000d
        /*00e6*/ 	.short	0x0048
        /*00e8*/ 	.byte	0x00, 0xf0, 0x11, 0x00


	//----- nvinfo : EIATTR_KPARAM_INFO
	.align		4
.L_36:
        /*00ec*/ 	.byte	0x04, 0x17
        /*00ee*/ 	.short	(.L_38 - .L_37)
.L_37:
        /*00f0*/ 	.word	0x00000000
        /*00f4*/ 	.short	0x000c
        /*00f6*/ 	.short	0x0044
        /*00f8*/ 	.byte	0x00, 0xf0, 0x11, 0x00


	//----- nvinfo : EIATTR_KPARAM_INFO
	.align		4
.L_38:
        /*00fc*/ 	.byte	0x04, 0x17
        /*00fe*/ 	.short	(.L_40 - .L_39)
.L_39:
        /*0100*/ 	.word	0x00000000
        /*0104*/ 	.short	0x000b
        /*0106*/ 	.short	0x0040
        /*0108*/ 	.byte	0x00, 0xf0, 0x11, 0x00


	//----- nvinfo : EIATTR_KPARAM_INFO
	.align		4
.L_40:
        /*010c*/ 	.byte	0x04, 0x17
        /*010e*/ 	.short	(.L_42 - .L_41)
.L_41:
        /*0110*/ 	.word	0x00000000
        /*0114*/ 	.short	0x000a
        /*0116*/ 	.short	0x003c
        /*0118*/ 	.byte	0x00, 0xf0, 0x11, 0x00


	//----- nvinfo : EIATTR_KPARAM_INFO
	.align		4
.L_42:
        /*011c*/ 	.byte	0x04, 0x17
        /*011e*/ 	.short	(.L_44 - .L_43)
.L_43:
        /*0120*/ 	.word	0x00000000
        /*0124*/ 	.short	0x0009
        /*0126*/ 	.short	0x0038
        /*0128*/ 	.byte	0x00, 0xf0, 0x11, 0x00


	//----- nvinfo : EIATTR_KPARAM_INFO
	.align		4
.L_44:
        /*012c*/ 	.byte	0x04, 0x17
        /*012e*/ 	.short	(.L_46 - .L_45)
.L_45:
        /*0130*/ 	.word	0x00000000
        /*0134*/ 	.short	0x0008
        /*0136*/ 	.short	0x0034
        /*0138*/ 	.byte	0x00, 0xf0, 0x11, 0x00


	//----- nvinfo : EIATTR_KPARAM_INFO
	.align		4
.L_46:
        /*013c*/ 	.byte	0x04, 0x17
        /*013e*/ 	.short	(.L_48 - .L_47)
.L_47:
        /*0140*/ 	.word	0x00000000
        /*0144*/ 	.short	0x0007
        /*0146*/ 	.short	0x0030
        /*0148*/ 	.byte	0x00, 0xf0, 0x11, 0x00


	//----- nvinfo : EIATTR_KPARAM_INFO
	.align		4
.L_48:
        /*014c*/ 	.byte	0x04, 0x17
        /*014e*/ 	.short	(.L_50 - .L_49)
.L_49:
        /*0150*/ 	.word	0x00000000
        /*0154*/ 	.short	0x0006
        /*0156*/ 	.short	0x002c
        /*0158*/ 	.byte	0x00, 0xf0, 0x11, 0x00


	//----- nvinfo : EIATTR_KPARAM_INFO
	.align		4
.L_50:
        /*015c*/ 	.byte	0x04, 0x17
        /*015e*/ 	.short	(.L_52 - .L_51)
.L_51:
        /*0160*/ 	.word	0x00000000
        /*0164*/ 	.short	0x0005
        /*0166*/ 	.short	0x0028
        /*0168*/ 	.byte	0x00, 0xf0, 0x11, 0x00


	//----- nvinfo : EIATTR_KPARAM_INFO
	.align		4
.L_52:
        /*016c*/ 	.byte	0x04, 0x17
        /*016e*/ 	.short	(.L_54 - .L_53)
.L_53:
        /*0170*/ 	.word	0x00000000
        /*0174*/ 	.short	0x0004
        /*0176*/ 	.short	0x0020
        /*0178*/ 	.byte	0x00, 0xf4, 0x21, 0x00


	//----- nvinfo : EIATTR_KPARAM_INFO
	.align		4
.L_54:
        /*017c*/ 	.byte	0x04, 0x17
        /*017e*/ 	.short	(.L_56 - .L_55)
.L_55:
        /*0180*/ 	.word	0x00000000
        /*0184*/ 	.short	0x0003
        /*0186*/ 	.short	0x0018
        /*0188*/ 	.byte	0x00, 0xf4, 0x21, 0x00


	//----- nvinfo : EIATTR_KPARAM_INFO
	.align		4
.L_56:
        /*018c*/ 	.byte	0x04, 0x17
        /*018e*/ 	.short	(.L_58 - .L_57)
.L_57:
        /*0190*/ 	.word	0x00000000
        /*0194*/ 	.short	0x0002
        /*0196*/ 	.short	0x0010
        /*0198*/ 	.byte	0x00, 0xf4, 0x21, 0x00


	//----- nvinfo : EIATTR_KPARAM_INFO
	.align		4
.L_58:
        /*019c*/ 	.byte	0x04, 0x17
        /*019e*/ 	.short	(.L_60 - .L_59)
.L_59:
        /*01a0*/ 	.word	0x00000000
        /*01a4*/ 	.short	0x0001
        /*01a6*/ 	.short	0x0008
        /*01a8*/ 	.byte	0x00, 0xf4, 0x21, 0x00


	//----- nvinfo : EIATTR_KPARAM_INFO
	.align		4
.L_60:
        /*01ac*/ 	.byte	0x04, 0x17
        /*01ae*/ 	.short	(.L_62 - .L_61)
.L_61:
        /*01b0*/ 	.word	0x00000000
        /*01b4*/ 	.short	0x0000
        /*01b6*/ 	.short	0x0000
        /*01b8*/ 	.byte	0x00, 0xf4, 0x21, 0x00


	//----- nvinfo : EIATTR_MAXREG_COUNT
	.align		4
.L_62:
        /*01bc*/ 	.byte	0x03, 0x1b
        /*01be*/ 	.short	0x00ff


	//----- nvinfo : EIATTR_NUM_BARRIERS
	.align		4
        /*01c0*/ 	.byte	0x02, 0x4c
        /*01c2*/ 	.byte	0x01
	.zero		1


	//----- nvinfo : EIATTR_ANNOTATIONS
	.align		4
        /*01c4*/ 	.byte	0x04, 0x55
        /*01c6*/ 	.short	(.L_64 - .L_63)


	//   ....[0]....
.L_63:
        /*01c8*/ 	.word	0x00000001
        /*01cc*/ 	.byte	0x80, 0x1b, 0x00, 0x00, 0x01, 0x00, 0x00, 0x00, 0xc0, 0x1b, 0x00, 0x00, 0x01, 0x00, 0x00, 0x00
        /* <DEDUP_REMOVED lines=114> */
        /*08fc*/ 	.byte	0x70, 0x72, 0x00, 0x00, 0x01, 0x00, 0x00, 0x00, 0xd0, 0x72, 0x00, 0x00


	//----- nvinfo : EIATTR_MERCURY_ISA_VERSION
	.align		4
.L_64:
        /*0908*/ 	.byte	0x03, 0x5f
        /*090a*/ 	.short	0x0000


	//----- nvinfo : EIATTR_COOP_GROUP_MASK_REGIDS
	.align		4
        /*090c*/ 	.byte	0x04, 0x29
        /*090e*/ 	.short	(.L_66 - .L_65)


	//   ....[0]....
.L_65:
        /*0910*/ 	.word	0xffffffff


	//   ....[1]....
        /*0914*/ 	.word	0xffffffff


	//   ....[2]....
        /*0918*/ 	.word	0xffffffff


	//   ....[3]....
        /*091c*/ 	.word	0xffffffff


	//   ....[4]....
        /*0920*/ 	.word	0xffffffff


	//   ....[5]....
        /*0924*/ 	.word	0xffffffff


	//   ....[6]....
        /*0928*/ 	.word	0xffffffff


	//   ....[7]....
        /*092c*/ 	.word	0xffffffff


	//----- nvinfo : EIATTR_COOP_GROUP_INSTR_OFFSETS
	.align		4
.L_66:
        /*0930*/ 	.byte	0x04, 0x28
        /*0932*/ 	.short	(.L_68 - .L_67)


	//   ....[0]....
.L_67:
        /*0934*/ 	.word	0x00007f10


	//   ....[1]....
        /*0938*/ 	.word	0x00007f20


	//   ....[2]....
        /*093c*/ 	.word	0x00008060


	//   ....[3]....
        /*0940*/ 	.word	0x00008070


	//   ....[4]....
        /*0944*/ 	.word	0x0000a400


	//   ....[5]....
        /*0948*/ 	.word	0x0000a410


	//   ....[6]....
        /*094c*/ 	.word	0x0000a490


	//   ....[7]....
        /*0950*/ 	.word	0x0000a4c0


	//----- nvinfo : EIATTR_EXIT_INSTR_OFFSETS
	.align		4
.L_68:
        /*0954*/ 	.byte	0x04, 0x1c
        /*0956*/ 	.short	(.L_70 - .L_69)


	//   ....[0]....
.L_69:
        /*0958*/ 	.word	0x0000d130


	//   ....[1]....
        /*095c*/ 	.word	0x0000d1d0


	//----- nvinfo : EIATTR_REQNTID
	.align		4
.L_70:
        /*0960*/ 	.byte	0x04, 0x10
        /*0962*/ 	.short	(.L_72 - .L_71)
.L_71:
        /*0964*/ 	.word	0x00000100
        /*0968*/ 	.word	0x00000001
        /*096c*/ 	.word	0x00000001
.L_72:


//--------------------- .nv.callgraph             --------------------------
	.section	.nv.callgraph,"",@"SHT_CUDA_CALLGRAPH"
	.align	4
	.sectionentsize	8
	.align		4
        /*0000*/ 	.word	0x00000000
	.align		4
        /*0004*/ 	.word	0xffffffff
	.align		4
        /*0008*/ 	.word	0x00000000
	.align		4
        /*000c*/ 	.word	0xfffffffe
	.align		4
        /*0010*/ 	.word	0x00000000
	.align		4
        /*0014*/ 	.word	0xfffffffd
	.align		4
        /*0018*/ 	.word	0x00000000
	.align		4
        /*001c*/ 	.word	0xfffffffc


//--------------------- .nv.rel.action            --------------------------
	.section	.nv.rel.action,"",@"SHT_CUDA_RELOCINFO"
	.align	8
	.sectionentsize	8
        /*0000*/ 	.byte	0x73, 0x00, 0x00, 0x00, 0x00, 0x00, 0x00, 0x00, 0x00, 0x00, 0x00, 0x11, 0x25, 0x00, 0x05, 0x36


//--------------------- .nv.constant4             --------------------------
	.section	.nv.constant4,"a",@progbits
	.align	8
	.align		8
.nv.constant4:
        /*0000*/ 	.dword	_$_str


//--------------------- .nv.constant0.attn_fwd    --------------------------
	.section	.nv.constant0.attn_fwd,"a",@progbits
	.sectionflags	@""
	.align	4
.nv.constant0.attn_fwd:
	.zero		488


//--------------------- .text.attn_fwd            --------------------------
	.section	.text.attn_fwd,"ax",@progbits
	.sectioninfo	@"SHI_REGISTERS=255"
	.align	128
        .global         attn_fwd
        .type           attn_fwd,@function
        .size           attn_fwd,(.L_x_4 - attn_fwd)
        .other          attn_fwd,@"STO_CUDA_ENTRY STV_DEFAULT"
attn_fwd:
.text.attn_fwd:
[----:B------:R-:W-:Y:S02]  /*0000*/  IMAD.MOV.U32 R1, RZ, RZ, c[0x0][0x28] ;  /* 0x00000a00ff017624 */ /* 0x000fe400078e00ff */
[----:B------:R-:W0:Y:S01]  /*0010*/  S2R R4, SR_CTAID.X ;  /* 0x0000000000047919 */ /* 0x000e220000002500 */
[----:B------:R-:W-:Y:S01]  /*0020*/  IMAD.MOV.U32 R6, RZ, RZ, c[0x0][0x198] ;  /* 0x00006600ff067624 */ /* 0x000fe200078e00ff */
[----:B------:R-:W-:Y:S01]  /*0030*/  ULDC.64 UR6, c[0x0][0x118] ;  /* 0x0000460000067ab9 */ /* 0x000fe20000000a00 */
[----:B------:R-:W-:Y:S01]  /*0040*/  IADD3 R1, R1, -0x3a0, RZ ;  /* 0xfffffc6001017810 */ /* 0x000fe20007ffe0ff */
[----:B------:R-:W1:Y:S04]  /*0050*/  S2R R50, SR_TID.X ;  /* 0x0000000000327919 */ /* 0x000e680000002100 */
[----:B------:R-:W2:Y:S01]  /*0060*/  S2R R58, SR_CTAID.Y ;  /* 0x00000000003a7919 */ /* 0x000ea20000002600 */
[----:B0-----:R-:W-:Y:S01]  /*0070*/  IMAD.SHL.U32 R4, R4, 0x80, RZ ;  /* 0x0000008004047824 */ /* 0x001fe200078e00ff */
[----:B-1----:R-:W-:-:S04]  /*0080*/  SHF.R.U32.HI R2, RZ, 0x7, R50 ;  /* 0x00000007ff027819 */ /* 0x002fc80000011632 */
[----:B------:R-:W-:Y:S01]  /*0090*/  LOP3.LUT R3, R4, 0x7f, R50, 0xf8, !PT ;  /* 0x0000007f04037812 */ /* 0x000fe200078ef832 */
[----:B--2---:R-:W-:Y:S01]  /*00a0*/  IMAD R0, R58, c[0x0][0x190], RZ ;  /* 0x000064003a007a24 */ /* 0x004fe200078e02ff */
[----:B------:R-:W-:-:S03]  /*00b0*/  SGXT.U32 R56, R2, 0x1 ;  /* 0x000000010238781a */ /* 0x000fc60000000000 */
[----:B------:R-:W-:Y:S02]  /*00c0*/  IMAD R3, R3, c[0x0][0x194], RZ ;  /* 0x0000650003037a24 */ /* 0x000fe400078e02ff */
[----:B------:R-:W-:Y:S02]  /*00d0*/  IMAD.SHL.U32 R2, R0, 0x2, RZ ;  /* 0x0000000200027824 */ /* 0x000fe400078e00ff */
[----:B------:R-:W-:Y:S02]  /*00e0*/  IMAD.SHL.U32 R5, R3, 0x2, RZ ;  /* 0x0000000203057824 */ /* 0x000fe400078e00ff */
[----:B------:R-:W-:Y:S02]  /*00f0*/  IMAD R7, R56, c[0x0][0x198], RZ ;  /* 0x0000660038077a24 */ /* 0x000fe400078e02ff */
[----:B------:R-:W-:Y:S01]  /*0100*/  IMAD.HI R0, R0, 0x2, RZ ;  /* 0x0000000200007827 */ /* 0x000fe200078e02ff */
[----:B------:R-:W-:-:S03]  /*0110*/  IADD3 R2, P0, P1, R5, c[0x0][0x160], R2 ;  /* 0x0000580005027a10 */ /* 0x000fc6000791e002 */
[----:B------:R-:W-:-:S04]  /*0120*/  IMAD.HI R3, R3, 0x2, RZ ;  /* 0x0000000203037827 */ /* 0x000fc800078e02ff */
[C---:B------:R-:W-:Y:S01]  /*0130*/  IMAD R5, R6.reuse, 0x2, R7 ;  /* 0x0000000206057824 */ /* 0x040fe200078e0207 */
[----:B------:R-:W-:Y:S02]  /*0140*/  IADD3.X R0, R3, c[0x0][0x164], R0, P0, P1 ;  /* 0x0000590003007a10 */ /* 0x000fe400007e2400 */
[-C--:B------:R-:W-:Y:S01]  /*0150*/  LEA R8, P0, R7, R2.reuse, 0x1 ;  /* 0x0000000207087211 */ /* 0x080fe200078008ff */
[C---:B------:R-:W-:Y:S01]  /*0160*/  IMAD R13, R6.reuse, 0x2, R5 ;  /* 0x00000002060d7824 */ /* 0x040fe200078e0205 */
[----:B------:R-:W-:Y:S02]  /*0170*/  LEA R10, P1, R5, R2, 0x1 ;  /* 0x00000002050a7211 */ /* 0x000fe400078208ff */
[----:B------:R-:W-:Y:S01]  /*0180*/  LEA.HI.X.SX32 R9, R7, R0, 0x1, P0 ;  /* 0x0000000007097211 */ /* 0x000fe200000f0eff */
[C---:B------:R-:W-:Y:S01]  /*0190*/  IMAD R7, R6.reuse, 0x2, R13 ;  /* 0x0000000206077824 */ /* 0x040fe200078e020d */
[----:B------:R-:W-:Y:S02]  /*01a0*/  LEA R12, P0, R13, R2, 0x1 ;  /* 0x000000020d0c7211 */ /* 0x000fe400078008ff */
[-C--:B------:R-:W-:Y:S01]  /*01b0*/  LEA.HI.X.SX32 R11, R5, R0.reuse, 0x1, P1 ;  /* 0x00000000050b7211 */ /* 0x080fe200008f0eff */
[C---:B------:R-:W-:Y:S01]  /*01c0*/  IMAD R17, R6.reuse, 0x2, R7 ;  /* 0x0000000206117824 */ /* 0x040fe200078e0207 */
[----:B------:R-:W-:Y:S01]  /*01d0*/  LEA.HI.X.SX32 R13, R13, R0, 0x1, P0 ;  /* 0x000000000d0d7211 */ /* 0x000fe200000f0eff */
[----:B------:R0:W2:Y:S02]  /*01e0*/  LDG.E.U16 R3, [R8.64] ;  /* 0x0000000608037981 */ /* 0x0000a4000c1e1500 */
[C---:B------:R-:W-:Y:S01]  /*01f0*/  IMAD R19, R6.reuse, 0x2, R17 ;  /* 0x0000000206137824 */ /* 0x040fe200078e0211 */
[-C--:B------:R-:W-:Y:S01]  /*0200*/  LEA R14, P0, R7, R2.reuse, 0x1 ;  /* 0x00000002070e7211 */ /* 0x080fe200078008ff */
[----:B------:R1:W3:Y:S01]  /*0210*/  LDG.E.U16 R5, [R10.64] ;  /* 0x000000060a057981 */ /* 0x0002e2000c1e1500 */
[----:B------:R-:W-:Y:S01]  /*0220*/  LEA R16, P1, R17, R2, 0x1 ;  /* 0x0000000211107211 */ /* 0x000fe200078208ff */
[----:B------:R-:W-:Y:S01]  /*0230*/  IMAD R21, R6, 0x2, R19 ;  /* 0x0000000206157824 */ /* 0x000fe200078e0213 */
[----:B------:R-:W-:-:S02]  /*0240*/  LEA.HI.X.SX32 R15, R7, R0, 0x1, P0 ;  /* 0x00000000070f7211 */ /* 0x000fc400000f0eff */
[----:B------:R-:W-:Y:S01]  /*0250*/  LEA R18, P0, R19, R2, 0x1 ;  /* 0x0000000213127211 */ /* 0x000fe200078008ff */
[C---:B------:R-:W-:Y:S01]  /*0260*/  IMAD R23, R6.reuse, 0x2, R21 ;  /* 0x0000000206177824 */ /* 0x040fe200078e0215 */
[-C--:B------:R-:W-:Y:S01]  /*0270*/  LEA.HI.X.SX32 R17, R17, R0.reuse, 0x1, P1 ;  /* 0x0000000011117211 */ /* 0x080fe200008f0eff */
[----:B------:R4:W5:Y:S01]  /*0280*/  LDG.E.U16 R7, [R12.64] ;  /* 0x000000060c077981 */ /* 0x000962000c1e1500 */
[----:B------:R-:W-:Y:S01]  /*0290*/  LEA.HI.X.SX32 R19, R19, R0, 0x1, P0 ;  /* 0x0000000013137211 */ /* 0x000fe200000f0eff */
[C---:B------:R-:W-:Y:S01]  /*02a0*/  IMAD R25, R6.reuse, 0x2, R23 ;  /* 0x0000000206197824 */ /* 0x040fe200078e0217 */
[C---:B------:R-:W-:Y:S01]  /*02b0*/  LEA R20, P0, R21.reuse, R2, 0x1 ;  /* 0x0000000215147211 */ /* 0x040fe200078008ff */
[----:B-1----:R1:W2:Y:S02]  /*02c0*/  LDG.E.U16 R11, [R16.64] ;  /* 0x00000006100b7981 */ /* 0x0022a4000c1e1500 */
[----:B------:R-:W-:Y:S01]  /*02d0*/  IMAD R27, R6, 0x2, R25 ;  /* 0x00000002061b7824 */ /* 0x000fe200078e0219 */
[----:B------:R-:W-:Y:S01]  /*02e0*/  LEA.HI.X.SX32 R21, R21, R0, 0x1, P0 ;  /* 0x0000000015157211 */ /* 0x000fe200000f0eff */
[----:B0-----:R0:W2:Y:S01]  /*02f0*/  LDG.E.U16 R9, [R14.64] ;  /* 0x000000060e097981 */ /* 0x0010a2000c1e1500 */
[----:B----4-:R-:W-:-:S03]  /*0300*/  LEA R12, P0, R23, R2, 0x1 ;  /* 0x00000002170c7211 */ /* 0x010fc600078008ff */
[----:B------:R4:W2:Y:S01]  /*0310*/  LDG.E.U16 R8, [R18.64] ;  /* 0x0000000612087981 */ /* 0x0008a2000c1e1500 */
[C---:B-1----:R-:W-:Y:S01]  /*0320*/  IMAD R17, R6.reuse, 0x2, R27 ;  /* 0x0000000206117824 */ /* 0x042fe200078e021b */
[----:B------:R-:W-:Y:S02]  /*0330*/  LEA.HI.X.SX32 R13, R23, R0, 0x1, P0 ;  /* 0x00000000170d7211 */ /* 0x000fe400000f0eff */
[----:B------:R1:W2:Y:S01]  /*0340*/  LDG.E.U16 R49, [R20.64] ;  /* 0x0000000614317981 */ /* 0x0002a2000c1e1500 */
[-C--:B------:R-:W-:Y:S02]  /*0350*/  LEA R22, P1, R25, R2.reuse, 0x1 ;  /* 0x0000000219167211 */ /* 0x080fe400078208ff */
[C---:B0-----:R-:W-:Y:S01]  /*0360*/  LEA R14, P0, R27.reuse, R2, 0x1 ;  /* 0x000000021b0e7211 */ /* 0x041fe200078008ff */
[----:B------:R0:W2:Y:S01]  /*0370*/  LDG.E.U16 R51, [R12.64] ;  /* 0x000000060c337981 */ /* 0x0000a2000c1e1500 */
[----:B----4-:R-:W-:Y:S02]  /*0380*/  IMAD R19, R6, 0x2, R17 ;  /* 0x0000000206137824 */ /* 0x010fe400078e0211 */
[----:B------:R-:W-:-:S02]  /*0390*/  LEA.HI.X.SX32 R15, R27, R0, 0x1, P0 ;  /* 0x000000001b0f7211 */ /* 0x000fc400000f0eff */
[----:B------:R-:W-:Y:S01]  /*03a0*/  LEA.HI.X.SX32 R23, R25, R0, 0x1, P1 ;  /* 0x0000000019177211 */ /* 0x000fe200008f0eff */
[C---:B------:R-:W-:Y:S01]  /*03b0*/  IMAD R25, R6.reuse, 0x2, R19 ;  /* 0x0000000206197824 */ /* 0x040fe200078e0213 */
[C---:B------:R-:W-:Y:S01]  /*03c0*/  LEA R16, P0, R17.reuse, R2, 0x1 ;  /* 0x0000000211107211 */ /* 0x040fe200078008ff */
[----:B------:R4:W2:Y:S02]  /*03d0*/  LDG.E.U16 R10, [R14.64] ;  /* 0x000000060e0a7981 */ /* 0x0008a4000c1e1500 */
[----:B------:R-:W-:Y:S01]  /*03e0*/  IMAD R27, R6, 0x2, R25 ;  /* 0x00000002061b7824 */ /* 0x000fe200078e0219 */
[----:B------:R-:W-:Y:S01]  /*03f0*/  LEA.HI.X.SX32 R17, R17, R0, 0x1, P0 ;  /* 0x0000000011117211 */ /* 0x000fe200000f0eff */
[----:B------:R4:W2:Y:S01]  /*0400*/  LDG.E.U16 R53, [R22.64] ;  /* 0x0000000616357981 */ /* 0x0008a2000c1e1500 */
[-C--:B------:R-:W-:Y:S02]  /*0410*/  LEA R18, P0, R19, R2.reuse, 0x1 ;  /* 0x0000000213127211 */ /* 0x080fe400078008ff */
[----:B-1----:R-:W-:Y:S01]  /*0420*/  LEA R20, P1, R25, R2, 0x1 ;  /* 0x0000000219147211 */ /* 0x002fe200078208ff */
[----:B------:R1:W2:Y:S01]  /*0430*/  LDG.E.U16 R55, [R16.64] ;  /* 0x0000000610377981 */ /* 0x0002a2000c1e1500 */
[----:B------:R-:W-:-:S02]  /*0440*/  LEA.HI.X.SX32 R19, R19, R0, 0x1, P0 ;  /* 0x0000000013137211 */ /* 0x000fc400000f0eff */
[----:B0-----:R-:W-:Y:S01]  /*0450*/  LEA R12, P0, R27, R2, 0x1 ;  /* 0x000000021b0c7211 */ /* 0x001fe200078008ff */
[----:B----4-:R-:W-:-:S03]  /*0460*/  IMAD R23, R6, 0x2, R27 ;  /* 0x0000000206177824 */ /* 0x010fc600078e021b */
[-C--:B------:R-:W-:Y:S01]  /*0470*/  LEA.HI.X.SX32 R13, R27, R0.reuse, 0x1, P0 ;  /* 0x000000001b0d7211 */ /* 0x080fe200000f0eff */
[----:B------:R0:W4:Y:S01]  /*0480*/  LDG.E.U16 R57, [R18.64] ;  /* 0x0000000612397981 */ /* 0x000122000c1e1500 */
[----:B------:R-:W-:Y:S01]  /*0490*/  LEA.HI.X.SX32 R21, R25, R0, 0x1, P1 ;  /* 0x0000000019157211 */ /* 0x000fe200008f0eff */
[C---:B------:R-:W-:Y:S01]  /*04a0*/  IMAD R25, R6.reuse, 0x2, R23 ;  /* 0x0000000206197824 */ /* 0x040fe200078e0217 */
[C---:B------:R-:W-:Y:S01]  /*04b0*/  LEA R14, P0, R23.reuse, R2, 0x1 ;  /* 0x00000002170e7211 */ /* 0x040fe200078008ff */
[----:B------:R0:W2:Y:S03]  /*04c0*/  LDG.E.U16 R28, [R12.64] ;  /* 0x000000060c1c7981 */ /* 0x0000a6000c1e1500 */
[----:B------:R-:W-:Y:S01]  /*04d0*/  LEA.HI.X.SX32 R15, R23, R0, 0x1, P0 ;  /* 0x00000000170f7211 */ /* 0x000fe200000f0eff */
[C---:B------:R-:W-:Y:S01]  /*04e0*/  IMAD R23, R6.reuse, 0x2, R25 ;  /* 0x0000000206177824 */ /* 0x040fe200078e0219 */
[C---:B-1----:R-:W-:Y:S01]  /*04f0*/  LEA R16, P0, R25.reuse, R2, 0x1 ;  /* 0x0000000219107211 */ /* 0x042fe200078008ff */
[----:B------:R1:W3:Y:S02]  /*0500*/  LDG.E.U16 R59, [R20.64] ;  /* 0x00000006143b7981 */ /* 0x0002e4000c1e1500 */
[C---:B------:R-:W-:Y:S01]  /*0510*/  IMAD R27, R6.reuse, 0x2, R23 ;  /* 0x00000002061b7824 */ /* 0x040fe200078e0217 */
[----:B------:R-:W-:Y:S01]  /*0520*/  LEA.HI.X.SX32 R17, R25, R0, 0x1, P0 ;  /* 0x0000000019117211 */ /* 0x000fe200000f0eff */
[----:B------:R1:W3:Y:S03]  /*0530*/  LDG.E.U16 R61, [R14.64] ;  /* 0x000000060e3d7981 */ /* 0x0002e6000c1e1500 */
[----:B0-----:R-:W-:Y:S01]  /*0540*/  LEA R18, P0, R27, R2, 0x1 ;  /* 0x000000021b127211 */ /* 0x001fe200078008ff */
[----:B------:R0:W4:Y:S01]  /*0550*/  LDG.E.U16 R63, [R16.64] ;  /* 0x00000006103f7981 */ /* 0x000122000c1e1500 */
[----:B-1----:R-:W-:-:S02]  /*0560*/  IMAD R21, R6, 0x2, R27 ;  /* 0x0000000206157824 */ /* 0x002fc400078e021b */
[----:B------:R-:W-:Y:S02]  /*0570*/  LEA.HI.X.SX32 R19, R27, R0, 0x1, P0 ;  /* 0x000000001b137211 */ /* 0x000fe400000f0eff */
[C---:B------:R-:W-:Y:S01]  /*0580*/  IMAD R25, R6.reuse, 0x2, R21 ;  /* 0x0000000206197824 */ /* 0x040fe200078e0215 */
[C---:B------:R-:W-:Y:S02]  /*0590*/  LEA R12, P0, R21.reuse, R2, 0x1 ;  /* 0x00000002150c7211 */ /* 0x040fe400078008ff */
[----:B------:R1:W4:Y:S02]  /*05a0*/  LDG.E.U16 R30, [R18.64] ;  /* 0x00000006121e7981 */ /* 0x000324000c1e1500 */
[----:B------:R-:W-:Y:S01]  /*05b0*/  LEA.HI.X.SX32 R13, R21, R0, 0x1, P0 ;  /* 0x00000000150d7211 */ /* 0x000fe200000f0eff */
[C---:B------:R-:W-:Y:S01]  /*05c0*/  IMAD R21, R6.reuse, 0x2, R25 ;  /* 0x0000000206157824 */ /* 0x040fe200078e0219 */
[-C--:B------:R-:W-:Y:S02]  /*05d0*/  LEA R22, P1, R23, R2.reuse, 0x1 ;  /* 0x0000000217167211 */ /* 0x080fe400078208ff */
[----:B------:R-:W-:Y:S01]  /*05e0*/  LEA R14, P0, R25, R2, 0x1 ;  /* 0x00000002190e7211 */ /* 0x000fe200078008ff */
[C---:B------:R-:W-:Y:S01]  /*05f0*/  IMAD R27, R6.reuse, 0x2, R21 ;  /* 0x00000002061b7824 */ /* 0x040fe200078e0215 */
[-C--:B------:R-:W-:Y:S01]  /*0600*/  LEA.HI.X.SX32 R23, R23, R0.reuse, 0x1, P1 ;  /* 0x0000000017177211 */ /* 0x080fe200008f0eff */
[----:B------:R1:W4:Y:S01]  /*0610*/  LDG.E.U16 R67, [R12.64] ;  /* 0x000000060c437981 */ /* 0x000322000c1e1500 */
[----:B------:R-:W-:Y:S01]  /*0620*/  LEA.HI.X.SX32 R15, R25, R0, 0x1, P0 ;  /* 0x00000000190f7211 */ /* 0x000fe200000f0eff */
[----:B------:R-:W-:Y:S01]  /*0630*/  IMAD R25, R6, 0x2, R27 ;  /* 0x0000000206197824 */ /* 0x000fe200078e021b */
[C---:B0-----:R-:W-:Y:S01]  /*0640*/  LEA R16, P0, R27.reuse, R2, 0x1 ;  /* 0x000000021b107211 */ /* 0x041fe200078008ff */
[----:B------:R0:W4:Y:S03]  /*0650*/  LDG.E.U16 R65, [R22.64] ;  /* 0x0000000616417981 */ /* 0x000126000c1e1500 */
[----:B------:R-:W-:Y:S01]  /*0660*/  LEA.HI.X.SX32 R17, R27, R0, 0x1, P0 ;  /* 0x000000001b117211 */ /* 0x000fe200000f0eff */
[----:B------:R0:W5:Y:S01]  /*0670*/  LDG.E.U16 R69, [R14.64] ;  /* 0x000000060e457981 */ /* 0x000162000c1e1500 */
[----:B-1----:R-:W-:-:S02]  /*0680*/  LEA R18, P0, R25, R2, 0x1 ;  /* 0x0000000219127211 */ /* 0x002fc400078008ff */
[----:B------:R-:W-:Y:S01]  /*0690*/  LEA R20, P1, R21, R2, 0x1 ;  /* 0x0000000215147211 */ /* 0x000fe200078208ff */
[----:B------:R1:W5:Y:S01]  /*06a0*/  LDG.E.U16 R32, [R16.64] ;  /* 0x0000000610207981 */ /* 0x000362000c1e1500 */
[----:B0-----:R-:W-:Y:S01]  /*06b0*/  IMAD R23, R6, 0x2, R25 ;  /* 0x0000000206177824 */ /* 0x001fe200078e0219 */
[----:B------:R-:W-:-:S03]  /*06c0*/  LEA.HI.X.SX32 R19, R25, R0, 0x1, P0 ;  /* 0x0000000019137211 */ /* 0x000fc600000f0eff */
[C---:B------:R-:W-:Y:S01]  /*06d0*/  IMAD R27, R6.reuse, 0x2, R23 ;  /* 0x00000002061b7824 */ /* 0x040fe200078e0217 */
[----:B------:R-:W-:Y:S01]  /*06e0*/  LEA.HI.X.SX32 R21, R21, R0, 0x1, P1 ;  /* 0x0000000015157211 */ /* 0x000fe200008f0eff */
[----:B------:R0:W5:Y:S02]  /*06f0*/  LDG.E.U16 R73, [R18.64] ;  /* 0x0000000612497981 */ /* 0x000164000c1e1500 */
[C---:B------:R-:W-:Y:S01]  /*0700*/  IMAD R25, R6.reuse, 0x2, R27 ;  /* 0x0000000206197824 */ /* 0x040fe200078e021b */
[C---:B------:R-:W-:Y:S01]  /*0710*/  LEA R12, P0, R23.reuse, R2, 0x1 ;  /* 0x00000002170c7211 */ /* 0x040fe200078008ff */
[----:B------:R0:W5:Y:S02]  /*0720*/  LDG.E.U16 R71, [R20.64] ;  /* 0x0000000614477981 */ /* 0x000164000c1e1500 */
[----:B------:R-:W-:Y:S01]  /*0730*/  IMAD R29, R6, 0x2, R25 ;  /* 0x00000002061d7824 */ /* 0x000fe200078e0219 */
[----:B------:R-:W-:-:S04]  /*0740*/  LEA.HI.X.SX32 R13, R23, R0, 0x1, P0 ;  /* 0x00000000170d7211 */ /* 0x000fc800000f0eff */
[----:B------:R-:W-:Y:S01]  /*0750*/  LEA R31, R6, R29, 0x1 ;  /* 0x0000001d061f7211 */ /* 0x000fe200078e08ff */
[----:B------:R1:W5:Y:S01]  /*0760*/  LDG.E.U16 R75, [R12.64] ;  /* 0x000000060c4b7981 */ /* 0x000362000c1e1500 */
[----:B------:R-:W-:-:S03]  /*0770*/  LEA R14, P0, R25, R2, 0x1 ;  /* 0x00000002190e7211 */ /* 0x000fc600078008ff */
[C---:B0-----:R-:W-:Y:S01]  /*0780*/  IMAD R21, R6.reuse, 0x2, R31 ;  /* 0x0000000206157824 */ /* 0x041fe200078e021f */
[----:B------:R-:W-:Y:S02]  /*0790*/  LEA R22, P1, R27, R2, 0x1 ;  /* 0x000000021b167211 */ /* 0x000fe400078208ff */
[-C--:B------:R-:W-:Y:S01]  /*07a0*/  LEA.HI.X.SX32 R15, R25, R0.reuse, 0x1, P0 ;  /* 0x00000000190f7211 */ /* 0x080fe200000f0eff */
[C---:B------:R-:W-:Y:S01]  /*07b0*/  IMAD R25, R6.reuse, 0x2, R21 ;  /* 0x0000000206197824 */ /* 0x040fe200078e0215 */
[----:B------:R-:W-:Y:S02]  /*07c0*/  LEA.HI.X.SX32 R23, R27, R0, 0x1, P1 ;  /* 0x000000001b177211 */ /* 0x000fe400008f0eff */
[C---:B-1----:R-:W-:Y:S01]  /*07d0*/  LEA R16, P0, R29.reuse, R2, 0x1 ;  /* 0x000000021d107211 */ /* 0x042fe200078008ff */
[C---:B------:R-:W-:Y:S01]  /*07e0*/  IMAD R27, R6.reuse, 0x2, R25 ;  /* 0x00000002061b7824 */ /* 0x040fe200078e0219 */
[----:B------:R0:W5:Y:S02]  /*07f0*/  LDG.E.U16 R34, [R14.64] ;  /* 0x000000060e227981 */ /* 0x000164000c1e1500 */
[----:B------:R-:W-:Y:S01]  /*0800*/  LEA.HI.X.SX32 R17, R29, R0, 0x1, P0 ;  /* 0x000000001d117211 */ /* 0x000fe200000f0eff */
[C---:B------:R-:W-:Y:S01]  /*0810*/  IMAD R29, R6.reuse, 0x2, R27 ;  /* 0x00000002061d7824 */ /* 0x040fe200078e021b */
[C---:B------:R-:W-:Y:S01]  /*0820*/  LEA R18, P0, R31.reuse, R2, 0x1 ;  /* 0x000000021f127211 */ /* 0x040fe200078008ff */
[----:B------:R1:W5:Y:S02]  /*0830*/  LDG.E.U16 R77, [R22.64] ;  /* 0x00000006164d7981 */ /* 0x000364000c1e1500 */
[----:B------:R-:W-:Y:S01]  /*0840*/  IMAD R33, R6, 0x2, R29 ;  /* 0x0000000206217824 */ /* 0x000fe200078e021d */
[----:B------:R-:W-:Y:S01]  /*0850*/  LEA.HI.X.SX32 R19, R31, R0, 0x1, P0 ;  /* 0x000000001f137211 */ /* 0x000fe200000f0eff */
[----:B------:R0:W5:Y:S01]  /*0860*/  LDG.E.U16 R79, [R16.64] ;  /* 0x00000006104f7981 */ /* 0x000162000c1e1500 */
[----:B------:R-:W-:-:S02]  /*0870*/  LEA R12, P0, R25, R2, 0x1 ;  /* 0x00000002190c7211 */ /* 0x000fc400078008ff */
[----:B------:R-:W-:Y:S01]  /*0880*/  LEA R20, P1, R21, R2, 0x1 ;  /* 0x0000000215147211 */ /* 0x000fe200078208ff */
[----:B------:R0:W5:Y:S01]  /*0890*/  LDG.E.U16 R81, [R18.64] ;  /* 0x0000000612517981 */ /* 0x000162000c1e1500 */
[----:B-1----:R-:W-:Y:S01]  /*08a0*/  IMAD R23, R6, 0x2, R33 ;  /* 0x0000000206177824 */ /* 0x002fe200078e0221 */
[----:B------:R-:W-:-:S03]  /*08b0*/  LEA.HI.X.SX32 R13, R25, R0, 0x1, P0 ;  /* 0x00000000190d7211 */ /* 0x000fc600000f0eff */
[C---:B------:R-:W-:Y:S01]  /*08c0*/  IMAD R31, R6.reuse, 0x2, R23 ;  /* 0x00000002061f7824 */ /* 0x040fe200078e0217 */
[C---:B0-----:R-:W-:Y:S01]  /*08d0*/  LEA R14, P0, R27.reuse, R2, 0x1 ;  /* 0x000000021b0e7211 */ /* 0x041fe200078008ff */
[----:B------:R0:W5:Y:S02]  /*08e0*/  LDG.E.U16 R36, [R12.64] ;  /* 0x000000060c247981 */ /* 0x000164000c1e1500 */
[----:B------:R-:W-:Y:S01]  /*08f0*/  IMAD R25, R6, 0x2, R31 ;  /* 0x0000000206197824 */ /* 0x000fe200078e021f */
[----:B------:R-:W-:-:S03]  /*0900*/  LEA.HI.X.SX32 R15, R27, R0, 0x1, P0 ;  /* 0x000000001b0f7211 */ /* 0x000fc600000f0eff */
[C---:B------:R-:W-:Y:S01]  /*0910*/  IMAD R27, R6.reuse, 0x2, R25 ;  /* 0x00000002061b7824 */ /* 0x040fe200078e0219 */
[----:B------:R-:W-:Y:S01]  /*0920*/  LEA R16, P0, R29, R2, 0x1 ;  /* 0x000000021d107211 */ /* 0x000fe200078008ff */
[----:B------:R1:W5:Y:S01]  /*0930*/  LDG.E.U16 R85, [R14.64] ;  /* 0x000000060e557981 */ /* 0x000362000c1e1500 */
[----:B------:R-:W-:Y:S01]  /*0940*/  LEA.HI.X.SX32 R21, R21, R0, 0x1, P1 ;  /* 0x0000000015157211 */ /* 0x000fe200008f0eff */
[C---:B------:R-:W-:Y:S01]  /*0950*/  IMAD R35, R6.reuse, 0x2, R27 ;  /* 0x0000000206237824 */ /* 0x040fe200078e021b */
[----:B------:R-:W-:Y:S02]  /*0960*/  LEA R18, P1, R33, R2, 0x1 ;  /* 0x0000000221127211 */ /* 0x000fe400078208ff */
[-C--:B------:R-:W-:Y:S01]  /*0970*/  LEA.HI.X.SX32 R17, R29, R0.reuse, 0x1, P0 ;  /* 0x000000001d117211 */ /* 0x080fe200000f0eff */
[----:B------:R-:W-:Y:S01]  /*0980*/  IMAD R29, R6, 0x2, R35 ;  /* 0x00000002061d7824 */ /* 0x000fe200078e0223 */
[----:B------:R0:W5:Y:S01]  /*0990*/  LDG.E.U16 R83, [R20.64] ;  /* 0x0000000614537981 */ /* 0x000162000c1e1500 */
[----:B------:R-:W-:-:S02]  /*09a0*/  LEA.HI.X.SX32 R19, R33, R0, 0x1, P1 ;  /* 0x0000000021137211 */ /* 0x000fc400008f0eff */
[C---:B------:R-:W-:Y:S01]  /*09b0*/  IMAD R33, R6.reuse, 0x2, R29 ;  /* 0x0000000206217824 */ /* 0x040fe200078e021d */
[----:B------:R1:W5:Y:S01]  /*09c0*/  LDG.E.U16 R87, [R16.64] ;  /* 0x0000000610577981 */ /* 0x000362000c1e1500 */
[-C--:B0-----:R-:W-:Y:S02]  /*09d0*/  LEA R20, P0, R23, R2.reuse, 0x1 ;  /* 0x0000000217147211 */ /* 0x081fe400078008ff */
[C---:B------:R-:W-:Y:S01]  /*09e0*/  IMAD R37, R6.reuse, 0x2, R33 ;  /* 0x0000000206257824 */ /* 0x040fe200078e0221 */
[----:B------:R-:W-:Y:S01]  /*09f0*/  LEA R22, P1, R27, R2, 0x1 ;  /* 0x000000021b167211 */ /* 0x000fe200078208ff */
[----:B------:R0:W5:Y:S01]  /*0a00*/  LDG.E.U16 R89, [R18.64] ;  /* 0x0000000612597981 */ /* 0x000162000c1e1500 */
[----:B------:R-:W-:Y:S02]  /*0a10*/  LEA.HI.X.SX32 R21, R23, R0, 0x1, P0 ;  /* 0x0000000017157211 */ /* 0x000fe400000f0eff */
[----:B------:R-:W-:Y:S02]  /*0a20*/  LEA R12, P0, R31, R2, 0x1 ;  /* 0x000000021f0c7211 */ /* 0x000fe400078008ff */
[-C--:B------:R-:W-:Y:S01]  /*0a30*/  LEA.HI.X.SX32 R23, R27, R0.reuse, 0x1, P1 ;  /* 0x000000001b177211 */ /* 0x080fe200008f0eff */
[----:B------:R0:W5:Y:S01]  /*0a40*/  LDG.E.U16 R38, [R20.64] ;  /* 0x0000000614267981 */ /* 0x000162000c1e1500 */
[----:B------:R-:W-:Y:S01]  /*0a50*/  LEA.HI.X.SX32 R13, R31, R0, 0x1, P0 ;  /* 0x000000001f0d7211 */ /* 0x000fe200000f0eff */
[C---:B------:R-:W-:Y:S01]  /*0a60*/  IMAD R31, R6.reuse, 0x2, R37 ;  /* 0x00000002061f7824 */ /* 0x040fe200078e0225 */
[C---:B-1----:R-:W-:Y:S01]  /*0a70*/  LEA R14, P0, R25.reuse, R2, 0x1 ;  /* 0x00000002190e7211 */ /* 0x042fe200078008ff */
[----:B------:R1:W5:Y:S02]  /*0a80*/  LDG.E.U16 R95, [R22.64] ;  /* 0x00000006165f7981 */ /* 0x000364000c1e1500 */
[C---:B------:R-:W-:Y:S01]  /*0a90*/  IMAD R39, R6.reuse, 0x2, R31 ;  /* 0x0000000206277824 */ /* 0x040fe200078e021f */
[----:B------:R-:W-:Y:S01]  /*0aa0*/  LEA.HI.X.SX32 R15, R25, R0, 0x1, P0 ;  /* 0x00000000190f7211 */ /* 0x000fe200000f0eff */
[----:B------:R0:W5:Y:S02]  /*0ab0*/  LDG.E.U16 R91, [R12.64] ;  /* 0x000000060c5b7981 */ /* 0x000164000c1e1500 */
[C---:B------:R-:W-:Y:S01]  /*0ac0*/  IMAD R25, R6.reuse, 0x2, R39 ;  /* 0x0000000206197824 */ /* 0x040fe200078e0227 */
[C---:B------:R-:W-:Y:S01]  /*0ad0*/  LEA R16, P0, R35.reuse, R2, 0x1 ;  /* 0x0000000223107211 */ /* 0x040fe200078008ff */
[----:B------:R1:W5:Y:S02]  /*0ae0*/  LDG.E.U16 R93, [R14.64] ;  /* 0x000000060e5d7981 */ /* 0x000364000c1e1500 */
[----:B------:R-:W-:Y:S01]  /*0af0*/  IMAD R27, R6, 0x2, R25 ;  /* 0x00000002061b7824 */ /* 0x000fe200078e0219 */
[----:B------:R-:W-:-:S03]  /*0b00*/  LEA.HI.X.SX32 R17, R35, R0, 0x1, P0 ;  /* 0x0000000023117211 */ /* 0x000fc600000f0eff */
[C---:B------:R-:W-:Y:S01]  /*0b10*/  IMAD R35, R6.reuse, 0x2, R27 ;  /* 0x0000000206237824 */ /* 0x040fe200078e021b */
[C---:B0-----:R-:W-:Y:S01]  /*0b20*/  LEA R18, P0, R29.reuse, R2, 0x1 ;  /* 0x000000021d127211 */ /* 0x041fe200078008ff */
[----:B------:R0:W5:Y:S02]  /*0b30*/  LDG.E.U16 R40, [R16.64] ;  /* 0x0000000610287981 */ /* 0x000164000c1e1500 */
[----:B------:R-:W-:Y:S01]  /*0b40*/  IMAD R41, R6, 0x2, R35 ;  /* 0x0000000206297824 */ /* 0x000fe200078e0223 */
[----:B------:R-:W-:-:S03]  /*0b50*/  LEA.HI.X.SX32 R19, R29, R0, 0x1, P0 ;  /* 0x000000001d137211 */ /* 0x000fc600000f0eff */
[C---:B------:R-:W-:Y:S01]  /*0b60*/  IMAD R29, R6.reuse, 0x2, R41 ;  /* 0x00000002061d7824 */ /* 0x040fe200078e0229 */
[-C--:B------:R-:W-:Y:S01]  /*0b70*/  LEA R12, P0, R33, R2.reuse, 0x1 ;  /* 0x00000002210c7211 */ /* 0x080fe200078008ff */
[----:B------:R0:W5:Y:S02]  /*0b80*/  LDG.E.U16 R97, [R18.64] ;  /* 0x0000000612617981 */ /* 0x000164000c1e1500 */
[C---:B------:R-:W-:Y:S01]  /*0b90*/  IMAD R43, R6.reuse, 0x2, R29 ;  /* 0x00000002062b7824 */ /* 0x040fe200078e021d */
        /* <DEDUP_REMOVED lines=9> */
[C---:B0-----:R-:W-:Y:S01]  /*0c30*/  LEA R16, P0, R39.reuse, R2, 0x1 ;  /* 0x0000000227107211 */ /* 0x041fe200078008ff */
[----:B------:R0:W5:Y:S02]  /*0c40*/  LDG.E.U16 R101, [R20.64] ;  /* 0x0000000614657981 */ /* 0x000164000c1e1500 */
[C---:B------:R-:W-:Y:S01]  /*0c50*/  IMAD R23, R6.reuse, 0x2, R31 ;  /* 0x0000000206177824 */ /* 0x040fe200078e021f */
[----:B------:R-:W-:Y:S01]  /*0c60*/  LEA.HI.X.SX32 R17, R39, R0, 0x1, P0 ;  /* 0x0000000027117211 */ /* 0x000fe200000f0eff */
[----:B------:R0:W5:Y:S02]  /*0c70*/  LDG.E.U16 R42, [R14.64] ;  /* 0x000000060e2a7981 */ /* 0x000164000c1e1500 */
[C---:B------:R-:W-:Y:S01]  /*0c80*/  IMAD R39, R6.reuse, 0x2, R23 ;  /* 0x0000000206277824 */ /* 0x040fe200078e0217 */
[----:B------:R-:W-:Y:S01]  /*0c90*/  LEA R18, P0, R25, R2, 0x1 ;  /* 0x0000000219127211 */ /* 0x000fe200078008ff */
[----:B------:R0:W5:Y:S02]  /*0ca0*/  LDG.E.U16 R103, [R16.64] ;  /* 0x0000000610677981 */ /* 0x000164000c1e1500 */
[----:B------:R-:W-:-:S04]  /*0cb0*/  IMAD R45, R6, 0x2, R39 ;  /* 0x00000002062d7824 */ /* 0x000fc800078e0227 */
[C---:B------:R-:W-:Y:S01]  /*0cc0*/  IMAD R47, R6.reuse, 0x2, R45 ;  /* 0x00000002062f7824 */ /* 0x040fe200078e022d */
[----:B------:R-:W-:Y:S02]  /*0cd0*/  LEA.HI.X.SX32 R19, R25, R0, 0x1, P0 ;  /* 0x0000000019137211 */ /* 0x000fe400000f0eff */
[-C--:B-1----:R-:W-:Y:S02]  /*0ce0*/  LEA R12, P1, R27, R2.reuse, 0x1 ;  /* 0x000000021b0c7211 */ /* 0x082fe400078208ff */
[C---:B------:R-:W-:Y:S01]  /*0cf0*/  LEA R25, R6.reuse, R47, 0x1 ;  /* 0x0000002f06197211 */ /* 0x040fe200078e08ff */
[----:B------:R1:W5:Y:S01]  /*0d00*/  LDG.E.U16 R105, [R18.64] ;  /* 0x0000000612697981 */ /* 0x000362000c1e1500 */
[----:B0-----:R-:W-:Y:S02]  /*0d10*/  LEA R20, P0, R35, R2, 0x1 ;  /* 0x0000000223147211 */ /* 0x001fe400078008ff */
[-C--:B------:R-:W-:Y:S01]  /*0d20*/  LEA.HI.X.SX32 R13, R27, R0.reuse, 0x1, P1 ;  /* 0x000000001b0d7211 */ /* 0x080fe200008f0eff */
[----:B------:R-:W-:Y:S01]  /*0d30*/  IMAD R27, R6, 0x2, R25 ;  /* 0x00000002061b7824 */ /* 0x000fe200078e0219 */
[----:B------:R-:W-:-:S02]  /*0d40*/  LEA.HI.X.SX32 R21, R35, R0, 0x1, P0 ;  /* 0x0000000023157211 */ /* 0x000fc400000f0eff */
[-C--:B------:R-:W-:Y:S01]  /*0d50*/  LEA R14, P0, R41, R2.reuse, 0x1 ;  /* 0x00000002290e7211 */ /* 0x080fe200078008ff */
[C---:B------:R-:W-:Y:S01]  /*0d60*/  IMAD R35, R6.reuse, 0x2, R27 ;  /* 0x0000000206237824 */ /* 0x040fe200078e021b */
[----:B------:R-:W-:Y:S01]  /*0d70*/  LEA R22, P1, R23, R2, 0x1 ;  /* 0x0000000217167211 */ /* 0x000fe200078208ff */
[----:B------:R0:W5:Y:S01]  /*0d80*/  LDG.E.U16 R107, [R12.64] ;  /* 0x000000060c6b7981 */ /* 0x000162000c1e1500 */
[----:B------:R-:W-:Y:S01]  /*0d90*/  LEA.HI.X.SX32 R15, R41, R0, 0x1, P0 ;  /* 0x00000000290f7211 */ /* 0x000fe200000f0eff */
[C---:B------:R-:W-:Y:S01]  /*0da0*/  IMAD R41, R6.reuse, 0x2, R35 ;  /* 0x0000000206297824 */ /* 0x040fe200078e0223 */
[C---:B------:R-:W-:Y:S01]  /*0db0*/  LEA R16, P0, R43.reuse, R2, 0x1 ;  /* 0x000000022b107211 */ /* 0x040fe200078008ff */
[----:B------:R0:W5:Y:S03]  /*0dc0*/  LDG.E.U16 R44, [R20.64] ;  /* 0x00000006142c7981 */ /* 0x000166000c1e1500 */
[----:B------:R-:W-:Y:S01]  /*0dd0*/  LEA.HI.X.SX32 R17, R43, R0, 0x1, P0 ;  /* 0x000000002b117211 */ /* 0x000fe200000f0eff */
[----:B------:R-:W-:Y:S01]  /*0de0*/  IMAD R43, R6, 0x2, R41 ;  /* 0x00000002062b7824 */ /* 0x000fe200078e0229 */
[----:B------:R-:W-:Y:S01]  /*0df0*/  LEA R24, P0, R25, R2, 0x1 ;  /* 0x0000000219187211 */ /* 0x000fe200078008ff */
[----:B------:R1:W5:Y:S01]  /*0e00*/  LDG.E.U16 R109, [R14.64] ;  /* 0x000000060e6d7981 */ /* 0x000362000c1e1500 */
[----:B------:R-:W-:-:S02]  /*0e10*/  LEA.HI.X.SX32 R23, R23, R0, 0x1, P1 ;  /* 0x0000000017177211 */ /* 0x000fc400008f0eff */
[----:B------:R-:W-:Y:S01]  /*0e20*/  LEA.HI.X.SX32 R25, R25, R0, 0x1, P0 ;  /* 0x0000000019197211 */ /* 0x000fe200000f0eff */
[----:B------:R1:W5:Y:S01]  /*0e30*/  LDG.E.U16 R111, [R16.64] ;  /* 0x00000006106f7981 */ /* 0x000362000c1e1500 */
[-C--:B0-----:R-:W-:Y:S02]  /*0e40*/  LEA R20, P1, R43, R2.reuse, 0x1 ;  /* 0x000000022b147211 */ /* 0x081fe400078208ff */
[----:B------:R-:W-:Y:S01]  /*0e50*/  LEA R12, P0, R33, R2, 0x1 ;  /* 0x00000002210c7211 */ /* 0x000fe200078008ff */
[----:B------:R0:W5:Y:S01]  /*0e60*/  LDG.E.U16 R113, [R22.64] ;  /* 0x0000000616717981 */ /* 0x000162000c1e1500 */
[-C--:B------:R-:W-:Y:S01]  /*0e70*/  LEA.HI.X.SX32 R21, R43, R0.reuse, 0x1, P1 ;  /* 0x000000002b157211 */ /* 0x080fe200008f0eff */
[----:B------:R-:W-:Y:S01]  /*0e80*/  IMAD R43, R6, 0x2, R43 ;  /* 0x00000002062b7824 */ /* 0x000fe200078e022b */
[----:B------:R-:W-:Y:S01]  /*0e90*/  LEA.HI.X.SX32 R13, R33, R0, 0x1, P0 ;  /* 0x00000000210d7211 */ /* 0x000fe200000f0eff */
[----:B------:R0:W5:Y:S01]  /*0ea0*/  LDG.E.U16 R115, [R24.64] ;  /* 0x0000000618737981 */ /* 0x000162000c1e1500 */
[----:B-1----:R-:W-:-:S02]  /*0eb0*/  LEA R18, P1, R39, R2, 0x1 ;  /* 0x0000000227127211 */ /* 0x002fc400078208ff */
[----:B------:R-:W-:Y:S01]  /*0ec0*/  LEA R16, P0, R27, R2, 0x1 ;  /* 0x000000021b107211 */ /* 0x000fe200078008ff */
[----:B------:R1:W5:Y:S01]  /*0ed0*/  LDG.E.U16 R117, [R20.64] ;  /* 0x0000000614757981 */ /* 0x000362000c1e1500 */
[-C--:B------:R-:W-:Y:S02]  /*0ee0*/  LEA.HI.X.SX32 R19, R39, R0.reuse, 0x1, P1 ;  /* 0x0000000027137211 */ /* 0x080fe400008f0eff */
[----:B------:R-:W-:Y:S01]  /*0ef0*/  LEA.HI.X.SX32 R17, R27, R0, 0x1, P0 ;  /* 0x000000001b117211 */ /* 0x000fe200000f0eff */
[----:B------:R0:W5:Y:S01]  /*0f00*/  LDG.E.U16 R33, [R12.64] ;  /* 0x000000060c217981 */ /* 0x000162000c1e1500 */
[-C--:B------:R-:W-:Y:S02]  /*0f10*/  LEA R26, P1, R43, R2.reuse, 0x1 ;  /* 0x000000022b1a7211 */ /* 0x080fe400078208ff */
[----:B------:R-:W-:Y:S01]  /*0f20*/  LEA R14, P0, R37, R2, 0x1 ;  /* 0x00000002250e7211 */ /* 0x000fe200078008ff */
[----:B------:R0:W5:Y:S01]  /*0f30*/  LDG.E.U16 R46, [R16.64] ;  /* 0x00000006102e7981 */ /* 0x000162000c1e1500 */
[-C--:B------:R-:W-:Y:S01]  /*0f40*/  LEA.HI.X.SX32 R27, R43, R0.reuse, 0x1, P1 ;  /* 0x000000002b1b7211 */ /* 0x080fe200008f0eff */
[----:B------:R-:W-:Y:S01]  /*0f50*/  IMAD R43, R6, 0x2, R43 ;  /* 0x00000002062b7824 */ /* 0x000fe200078e022b */
[----:B------:R-:W-:Y:S01]  /*0f60*/  LEA.HI.X.SX32 R15, R37, R0, 0x1, P0 ;  /* 0x00000000250f7211 */ /* 0x000fe200000f0eff */
[----:B------:R0:W5:Y:S01]  /*0f70*/  LDG.E.U16 R39, [R18.64] ;  /* 0x0000000612277981 */ /* 0x000162000c1e1500 */
[----:B-1----:R-:W-:-:S02]  /*0f80*/  LEA R20, P1, R45, R2, 0x1 ;  /* 0x000000022d147211 */ /* 0x002fc400078208ff */
[----:B0-----:R-:W-:Y:S01]  /*0f90*/  LEA R22, P0, R35, R2, 0x1 ;  /* 0x0000000223167211 */ /* 0x001fe200078008ff */
        /* <DEDUP_REMOVED lines=10> */
[----:B------:R-:W5:Y:S01]  /*1040*/  LDG.E.U16 R23, [R22.64] ;  /* 0x0000000616177981 */ /* 0x000f62000c1e1500 */
[----:B------:R-:W-:-:S02]  /*1050*/  LEA R16, P0, R31, R2, 0x1 ;  /* 0x000000021f107211 */ /* 0x000fc400078008ff */
[----:B0-----:R-:W-:Y:S01]  /*1060*/  LEA R14, P1, R47, R2, 0x1 ;  /* 0x000000022f0e7211 */ /* 0x001fe200078208ff */
[----:B------:R-:W5:Y:S01]  /*1070*/  LDG.E.U16 R25, [R24.64] ;  /* 0x0000000618197981 */ /* 0x000f62000c1e1500 */
[-C--:B------:R-:W-:Y:S02]  /*1080*/  LEA.HI.X.SX32 R17, R31, R0.reuse, 0x1, P0 ;  /* 0x000000001f117211 */ /* 0x080fe400000f0eff */
[----:B------:R-:W-:Y:S01]  /*1090*/  LEA.HI.X.SX32 R15, R47, R0, 0x1, P1 ;  /* 0x000000002f0f7211 */ /* 0x000fe200008f0eff */
[----:B------:R-:W5:Y:S01]  /*10a0*/  LDG.E.U16 R13, [R12.64] ;  /* 0x000000060c0d7981 */ /* 0x000f62000c1e1500 */
[-C--:B------:R-:W-:Y:S02]  /*10b0*/  LEA R18, P0, R41, R2.reuse, 0x1 ;  /* 0x0000000229127211 */ /* 0x080fe400078008ff */
[----:B-1----:R-:W-:Y:S01]  /*10c0*/  LEA R20, P1, R43, R2, 0x1 ;  /* 0x000000022b147211 */ /* 0x002fe200078208ff */
[----:B------:R-:W5:Y:S01]  /*10d0*/  LDG.E.U16 R17, [R16.64] ;  /* 0x0000000610117981 */ /* 0x000f62000c1e1500 */
[----:B------:R-:W-:-:S02]  /*10e0*/  LEA.HI.X.SX32 R19, R41, R0, 0x1, P0 ;  /* 0x0000000029137211 */ /* 0x000fc400000f0eff */
[----:B------:R-:W-:Y:S01]  /*10f0*/  LEA.HI.X.SX32 R21, R43, R0, 0x1, P1 ;  /* 0x000000002b157211 */ /* 0x000fe200008f0eff */
[----:B------:R-:W5:Y:S04]  /*1100*/  LDG.E.U16 R15, [R14.64] ;  /* 0x000000060e0f7981 */ /* 0x000f68000c1e1500 */
[----:B------:R-:W5:Y:S04]  /*1110*/  LDG.E.U16 R19, [R18.64] ;  /* 0x0000000612137981 */ /* 0x000f68000c1e1500 */
[----:B------:R-:W5:Y:S01]  /*1120*/  LDG.E.U16 R21, [R20.64] ;  /* 0x0000000614157981 */ /* 0x000f62000c1e1500 */
[----:B------:R-:W-:-:S02]  /*1130*/  LOP3.LUT R6, R50, 0x7f, RZ, 0xc0, !PT ;  /* 0x0000007f32067812 */ /* 0x000fc400078ec0ff */
[----:B------:R-:W-:-:S03]  /*1140*/  SHF.R.S32.HI R0, RZ, 0x7, R50 ;  /* 0x00000007ff007819 */ /* 0x000fc60000011432 */
[----:B------:R-:W-:Y:S01]  /*1150*/  IMAD.SHL.U32 R27, R6, 0x2, RZ ;  /* 0x00000002061b7824 */ /* 0x000fe200078e00ff */
[----:B------:R-:W-:-:S04]  /*1160*/  SGXT R0, R0, 0x1 ;  /* 0x000000010000781a */ /* 0x000fc80000000200 */
[----:B------:R-:W-:-:S04]  /*1170*/  LOP3.LUT R0, R27, 0x110, R0, 0x78, !PT ;  /* 0x000001101b007812 */ /* 0x000fc800078e7800 */
[C---:B------:R-:W-:Y:S01]  /*1180*/  LOP3.LUT R48, R0.reuse, 0x20, RZ, 0x3c, !PT ;  /* 0x0000002000307812 */ /* 0x040fe200078e3cff */
[----:B--2---:R-:W-:Y:S04]  /*1190*/  STS.U16 [R0], R3 ;  /* 0x0000000300007388 */ /* 0x004fe80000000400 */
[----:B------:R-:W-:Y:S04]  /*11a0*/  STS.U16 [R0+0x800], R11 ;  /* 0x0008000b00007388 */ /* 0x000fe80000000400 */
[----:B------:R-:W-:Y:S04]  /*11b0*/  STS.U16 [R0+0x1000], R53 ;  /* 0x0010003500007388 */ /* 0x000fe80000000400 */
[----:B---3--:R-:W-:Y:S01]  /*11c0*/  STS.U16 [R0+0x1800], R59 ;  /* 0x0018003b00007388 */ /* 0x008fe20000000400 */
[----:B------:R-:W-:-:S02]  /*11d0*/  LOP3.LUT R252, R0, 0x40, RZ, 0x3c, !PT ;  /* 0x0000004000fc7812 */ /* 0x000fc400078e3cff */
[----:B------:R-:W-:Y:S01]  /*11e0*/  LOP3.LUT R224, R0, 0x60, RZ, 0x3c, !PT ;  /* 0x0000006000e07812 */ /* 0x000fe200078e3cff */
[----:B----4-:R0:W-:Y:S04]  /*11f0*/  STS.U16 [R0+0x2000], R65 ;  /* 0x0020004100007388 */ /* 0x0101e80000000400 */
[----:B-----5:R-:W-:Y:S04]  /*1200*/  STS.U16 [R0+0x2800], R71 ;  /* 0x0028004700007388 */ /* 0x020fe80000000400 */
[----:B------:R-:W-:Y:S04]  /*1210*/  STS.U16 [R0+0x3000], R77 ;  /* 0x0030004d00007388 */ /* 0x000fe80000000400 */
[----:B------:R-:W-:Y:S04]  /*1220*/  STS.U16 [R0+0x3800], R83 ;  /* 0x0038005300007388 */ /* 0x000fe80000000400 */
[----:B------:R-:W-:Y:S04]  /*1230*/  STS.U16 [R0+0x4000], R89 ;  /* 0x0040005900007388 */ /* 0x000fe80000000400 */
[----:B------:R-:W-:Y:S01]  /*1240*/  STS.U16 [R0+0x4800], R95 ;  /* 0x0048005f00007388 */ /* 0x000fe20000000400 */
[----:B------:R-:W-:Y:S01]  /*1250*/  IMAD.MOV.U32 R2, RZ, RZ, -0x800000 ;  /* 0xff800000ff027424 */ /* 0x000fe200078e00ff */
[----:B0-----:R-:W-:-:S02]  /*1260*/  CS2R R64, SRZ ;  /* 0x0000000000407805 */ /* 0x001fc4000001ff00 */
[----:B------:R-:W-:Y:S04]  /*1270*/  STS.U16 [R0+0x5000], R101 ;  /* 0x0050006500007388 */ /* 0x000fe80000000400 */
[----:B------:R-:W-:Y:S04]  /*1280*/  STS.U16 [R0+0x5800], R107 ;  /* 0x0058006b00007388 */ /* 0x000fe80000000400 */
[----:B------:R-:W-:Y:S04]  /*1290*/  STS.U16 [R0+0x6000], R111 ;  /* 0x0060006f00007388 */ /* 0x000fe80000000400 */
[----:B------:R-:W-:Y:S04]  /*12a0*/  STS.U16 [R0+0x6800], R113 ;  /* 0x0068007100007388 */ /* 0x000fe80000000400 */
[----:B------:R-:W-:Y:S04]  /*12b0*/  STS.U16 [R0+0x7000], R115 ;  /* 0x0070007300007388 */ /* 0x000fe80000000400 */
[----:B------:R-:W-:Y:S04]  /*12c0*/  STS.U16 [R0+0x7800], R117 ;  /* 0x0078007500007388 */ /* 0x000fe80000000400 */
[----:B------:R0:W-:Y:S04]  /*12d0*/  STS.U16 [R48+0x200], R5 ;  /* 0x0002000530007388 */ /* 0x0001e80000000400 */
[----:B------:R-:W-:Y:S04]  /*12e0*/  STS.U16 [R48+0xa00], R8 ;  /* 0x000a000830007388 */ /* 0x000fe80000000400 */
[----:B------:R-:W-:Y:S04]  /*12f0*/  STS.U16 [R48+0x1200], R10 ;  /* 0x0012000a30007388 */ /* 0x000fe80000000400 */
[----:B------:R1:W-:Y:S04]  /*1300*/  STS.U16 [R48+0x1a00], R28 ;  /* 0x001a001c30007388 */ /* 0x0003e80000000400 */
[----:B------:R2:W-:Y:S04]  /*1310*/  STS.U16 [R48+0x2200], R30 ;  /* 0x0022001e30007388 */ /* 0x0005e80000000400 */
[----:B------:R-:W-:Y:S04]  /*1320*/  STS.U16 [R48+0x2a00], R32 ;  /* 0x002a002030007388 */ /* 0x000fe80000000400 */
        /* <DEDUP_REMOVED lines=8> */
[----:B------:R-:W-:Y:S01]  /*13b0*/  STS.U16 [R48+0x7200], R46 ;  /* 0x0072002e30007388 */ /* 0x000fe20000000400 */
[----:B0-----:R-:W-:-:S03]  /*13c0*/  IADD3 R5, R4, 0x80, RZ ;  /* 0x0000008004057810 */ /* 0x001fc60007ffe0ff */
        /* <DEDUP_REMOVED lines=29> */
[----:B------:R-:W-:Y:S01]  /*15a0*/  ISETP.GE.AND P0, PT, R5, 0x1, PT ;  /* 0x000000010500780c */ /* 0x000fe20003f06270 */
[----:B------:R-:W-:Y:S01]  /*15b0*/  IMAD.MOV.U32 R223, RZ, RZ, 0x3f800000 ;  /* 0x3f800000ffdf7424 */ /* 0x000fe200078e00ff */
[----:B-1----:R-:W-:Y:S01]  /*15c0*/  CS2R R28, SRZ ;  /* 0x00000000001c7805 */ /* 0x002fe2000001ff00 */
[----:B------:R-:W-:Y:S01]  /*15d0*/  STS.U16 [R224+0x2600], R69 ;  /* 0x00260045e0007388 */ /* 0x000fe20000000400 */
[----:B------:R-:W-:Y:S01]  /*15e0*/  IMAD.MOV.U32 R222, RZ, RZ, 0x3f800000 ;  /* 0x3f800000ffde7424 */ /* 0x000fe200078e00ff */
[----:B--2---:R-:W-:Y:S01]  /*15f0*/  CS2R R30, SRZ ;  /* 0x00000000001e7805 */ /* 0x004fe2000001ff00 */
[----:B------:R-:W-:Y:S01]  /*1600*/  IMAD.MOV.U32 R3, RZ, RZ, -0x800000 ;  /* 0xff800000ff037424 */ /* 0x000fe200078e00ff */
[----:B------:R1:W-:Y:S01]  /*1610*/  STS.U16 [R224+0x3600], R81 ;  /* 0x00360051e0007388 */ /* 0x0003e20000000400 */
[----:B0-----:R-:W-:Y:S01]  /*1620*/  CS2R R66, SRZ ;  /* 0x0000000000427805 */ /* 0x001fe2000001ff00 */
[----:B---3--:R-:W-:Y:S01]  /*1630*/  CS2R R96, SRZ ;  /* 0x0000000000607805 */ /* 0x008fe2000001ff00 */
[----:B------:R-:W-:Y:S01]  /*1640*/  CS2R R116, SRZ ;  /* 0x0000000000747805 */ /* 0x000fe2000001ff00 */
[----:B------:R0:W-:Y:S01]  /*1650*/  STS.U16 [R224+0x4e00], R99 ;  /* 0x004e0063e0007388 */ /* 0x0001e20000000400 */
[----:B------:R-:W-:Y:S01]  /*1660*/  CS2R R118, SRZ ;  /* 0x0000000000767805 */ /* 0x000fe2000001ff00 */
[----:B------:R-:W-:Y:S01]  /*1670*/  CS2R R82, SRZ ;  /* 0x0000000000527805 */ /* 0x000fe2000001ff00 */
[----:B------:R-:W-:Y:S01]  /*1680*/  CS2R R40, SRZ ;  /* 0x0000000000287805 */ /* 0x000fe2000001ff00 */
[----:B------:R2:W-:Y:S01]  /*1690*/  STS.U16 [R224+0x5600], R105 ;  /* 0x00560069e0007388 */ /* 0x0005e20000000400 */
[----:B------:R-:W-:Y:S01]  /*16a0*/  CS2R R42, SRZ ;  /* 0x00000000002a7805 */ /* 0x000fe2000001ff00 */
[----:B-1----:R-:W-:Y:S01]  /*16b0*/  CS2R R80, SRZ ;  /* 0x0000000000507805 */ /* 0x002fe2000001ff00 */
[----:B------:R-:W-:Y:S01]  /*16c0*/  CS2R R68, SRZ ;  /* 0x0000000000447805 */ /* 0x000fe2000001ff00 */
[----:B------:R-:W-:Y:S01]  /*16d0*/  CS2R R70, SRZ ;  /* 0x0000000000467805 */ /* 0x000fe2000001ff00 */
[----:B------:R-:W-:Y:S01]  /*16e0*/  CS2R R106, SRZ ;  /* 0x00000000006a7805 */ /* 0x000fe2000001ff00 */
[----:B0-----:R-:W-:Y:S01]  /*16f0*/  CS2R R98, SRZ ;  /* 0x0000000000627805 */ /* 0x001fe2000001ff00 */
[----:B------:R-:W-:Y:S01]  /*1700*/  CS2R R44, SRZ ;  /* 0x00000000002c7805 */ /* 0x000fe2000001ff00 */
[----:B------:R-:W-:Y:S01]  /*1710*/  CS2R R46, SRZ ;  /* 0x00000000002e7805 */ /* 0x000fe2000001ff00 */
[----:B------:R-:W-:Y:S01]  /*1720*/  CS2R R112, SRZ ;  /* 0x0000000000707805 */ /* 0x000fe2000001ff00 */
[----:B--2---:R-:W-:Y:S01]  /*1730*/  CS2R R104, SRZ ;  /* 0x0000000000687805 */ /* 0x004fe2000001ff00 */
[----:B------:R-:W-:Y:S01]  /*1740*/  CS2R R114, SRZ ;  /* 0x0000000000727805 */ /* 0x000fe2000001ff00 */
        /* <DEDUP_REMOVED lines=12> */
[C---:B------:R-:W-:Y:S01]  /*1810*/  LOP3.LUT R8, R50.reuse, 0xe0, RZ, 0xc0, !PT ;  /* 0x000000e032087812 */ /* 0x040fe200078ec0ff */
[C---:B------:R-:W-:Y:S01]  /*1820*/  IMAD.SHL.U32 R48, R50.reuse, 0x2, RZ ;  /* 0x0000000232307824 */ /* 0x040fe200078e00ff */
[----:B------:R-:W-:Y:S01]  /*1830*/  LOP3.LUT R20, R50, 0x1c, RZ, 0xc0, !PT ;  /* 0x0000001c32147812 */ /* 0x000fe200078ec0ff */
[----:B------:R-:W-:Y:S05]  /*1840*/  @!P0 BRA `(.L_x_0) ;  /* 0x00008f7000008947 */ /* 0x000fea0003800000 */
[----:B------:R-:W-:Y:S01]  /*1850*/  IMAD R9, R56, c[0x0][0x1a4], RZ ;  /* 0x0000690038097a24 */ /* 0x000fe200078e02ff */
[----:B------:R-:W-:Y:S01]  /*1860*/  SHF.R.U32.HI R8, RZ, 0x1, R8 ;  /* 0x00000001ff087819 */ /* 0x000fe20000011608 */
[----:B------:R-:W-:Y:S01]  /*1870*/  IMAD.MOV.U32 R57, RZ, RZ, c[0x0][0x1a4] ;  /* 0x00006900ff397624 */ /* 0x000fe200078e00ff */
[----:B------:R-:W-:Y:S01]  /*1880*/  CS2R R64, SRZ ;  /* 0x0000000000407805 */ /* 0x000fe2000001ff00 */
[----:B------:R-:W-:Y:S01]  /*1890*/  IMAD R2, R58, c[0x0][0x1a0], RZ ;  /* 0x000068003a027a24 */ /* 0x000fe200078e02ff */
[----:B------:R-:W-:Y:S01]  /*18a0*/  LEA.HI R23, R20, R8, RZ, 0x1e ;  /* 0x0000000814177211 */ /* 0x000fe200078ff0ff */
[C---:B------:R-:W-:Y:S01]  /*18b0*/  IMAD R10, R57.reuse, 0x2, R9 ;  /* 0x00000002390a7824 */ /* 0x040fe200078e0209 */
[----:B------:R-:W-:Y:S01]  /*18c0*/  CS2R R66, SRZ ;  /* 0x0000000000427805 */ /* 0x000fe2000001ff00 */
[C---:B------:R-:W-:Y:S01]  /*18d0*/  IMAD R7, R6.reuse, c[0x0][0x1a8], RZ ;  /* 0x00006a0006077a24 */ /* 0x040fe200078e02ff */
[----:B------:R-:W-:Y:S01]  /*18e0*/  CS2R R96, SRZ ;  /* 0x0000000000607805 */ /* 0x000fe2000001ff00 */
[C---:B------:R-:W-:Y:S01]  /*18f0*/  IMAD R11, R57.reuse, 0x2, R10 ;  /* 0x00000002390b7824 */ /* 0x040fe200078e020a */
[----:B------:R-:W-:Y:S01]  /*1900*/  CS2R R98, SRZ ;  /* 0x0000000000627805 */ /* 0x000fe2000001ff00 */
[----:B------:R-:W-:Y:S01]  /*1910*/  IMAD R14, R6, c[0x0][0x1b4], RZ ;  /* 0x00006d00060e7a24 */ /* 0x000fe200078e02ff */
[----:B------:R-:W-:Y:S01]  /*1920*/  CS2R R116, SRZ ;  /* 0x0000000000747805 */ /* 0x000fe2000001ff00 */
[C---:B------:R-:W-:Y:S01]  /*1930*/  IMAD R12, R57.reuse, 0x2, R11 ;  /* 0x00000002390c7824 */ /* 0x040fe200078e020b */
[----:B------:R-:W-:Y:S01]  /*1940*/  CS2R R118, SRZ ;  /* 0x0000000000767805 */ /* 0x000fe2000001ff00 */
[----:B------:R-:W-:Y:S01]  /*1950*/  IMAD.SHL.U32 R3, R2, 0x2, RZ ;  /* 0x0000000202037824 */ /* 0x000fe200078e00ff */
[----:B------:R-:W-:Y:S01]  /*1960*/  CS2R R80, SRZ ;  /* 0x0000000000507805 */ /* 0x000fe2000001ff00 */
[----:B------:R-:W-:Y:S01]  /*1970*/  IMAD R13, R57, 0x2, R12 ;  /* 0x00000002390d7824 */ /* 0x000fe200078e020c */
[----:B------:R-:W-:Y:S01]  /*1980*/  CS2R R82, SRZ ;  /* 0x0000000000527805 */ /* 0x000fe2000001ff00 */
[----:B------:R-:W-:Y:S01]  /*1990*/  IMAD.SHL.U32 R6, R7, 0x2, RZ ;  /* 0x0000000207067824 */ /* 0x000fe200078e00ff */
[----:B------:R-:W-:Y:S01]  /*19a0*/  CS2R R68, SRZ ;  /* 0x0000000000447805 */ /* 0x000fe2000001ff00 */
[----:B------:R-:W-:Y:S01]  /*19b0*/  IMAD R15, R57, 0x2, R13 ;  /* 0x00000002390f7824 */ /* 0x000fe200078e020d */
[----:B------:R-:W-:Y:S01]  /*19c0*/  CS2R R70, SRZ ;  /* 0x0000000000467805 */ /* 0x000fe2000001ff00 */
[----:B------:R-:W-:Y:S01]  /*19d0*/  IMAD R5, R58, c[0x0][0x1b0], RZ ;  /* 0x00006c003a057a24 */ /* 0x000fe200078e02ff */
[----:B------:R-:W-:Y:S01]  /*19e0*/  IADD3 R53, P0, P1, R6, c[0x0][0x168], R3 ;  /* 0x00005a0006357a10 */ /* 0x000fe2000791e003 */
[----:B------:R-:W-:Y:S01]  /*19f0*/  IMAD.HI R2, R2, 0x2, RZ ;  /* 0x0000000202027827 */ /* 0x000fe200078e02ff */
[----:B------:R-:W-:Y:S01]  /*1a00*/  IADD3 R3, R4, R23, RZ ;  /* 0x0000001704037210 */ /* 0x000fe20007ffe0ff */
[----:B------:R-:W-:Y:S01]  /*1a10*/  CS2R R104, SRZ ;  /* 0x0000000000687805 */ /* 0x000fe2000001ff00 */
[----:B------:R-:W-:Y:S01]  /*1a20*/  LOP3.LUT R4, R48, 0x10, RZ, 0xc0, !PT ;  /* 0x0000001030047812 */ /* 0x000fe200078ec0ff */
[----:B------:R-:W-:Y:S01]  /*1a30*/  IMAD.HI R7, R7, 0x2, RZ ;  /* 0x0000000207077827 */ /* 0x000fe200078e02ff */
[----:B------:R-:W-:Y:S01]  /*1a40*/  CS2R R106, SRZ ;  /* 0x00000000006a7805 */ /* 0x000fe2000001ff00 */
[----:B------:R-:W-:Y:S01]  /*1a50*/  CS2R R112, SRZ ;  /* 0x0000000000707805 */ /* 0x000fe2000001ff00 */
[----:B------:R-:W-:Y:S01]  /*1a60*/  LOP3.LUT R25, R4, 0xe0, R50, 0xf8, !PT ;  /* 0x000000e004197812 */ /* 0x000fe200078ef832 */
[----:B------:R-:W-:Y:S01]  /*1a70*/  IMAD R16, R57, 0x2, R15 ;  /* 0x0000000239107824 */ /* 0x000fe200078e020f */
[----:B------:R-:W-:Y:S01]  /*1a80*/  IADD3.X R55, R7, c[0x0][0x16c], R2, P0, P1 ;  /* 0x00005b0007377a10 */ /* 0x000fe200007e2402 */
[----:B------:R-:W-:Y:S01]  /*1a90*/  IMAD.SHL.U32 R21, R14, 0x2, RZ ;  /* 0x000000020e157824 */ /* 0x000fe200078e00ff */
[----:B------:R-:W-:Y:S01]  /*1aa0*/  LOP3.LUT R2, R50, 0x7, RZ, 0xc0, !PT ;  /* 0x0000000732027812 */ /* 0x000fe200078ec0ff */
[----:B------:R-:W-:Y:S01]  /*1ab0*/  IMAD.SHL.U32 R226, R5, 0x2, RZ ;  /* 0x0000000205e27824 */ /* 0x000fe200078e00ff */
[-C--:B------:R-:W-:Y:S01]  /*1ac0*/  LEA R30, P0, R9, R53.reuse, 0x1 ;  /* 0x00000035091e7211 */ /* 0x080fe200078008ff */
[----:B------:R-:W-:Y:S01]  /*1ad0*/  IMAD R17, R57, 0x2, R16 ;  /* 0x0000000239117824 */ /* 0x000fe200078e0210 */
[----:B------:R-:W-:Y:S01]  /*1ae0*/  LEA R36, P1, R10, R53, 0x1 ;  /* 0x000000350a247211 */ /* 0x000fe200078208ff */
[----:B------:R-:W-:Y:S01]  /*1af0*/  IMAD R35, R56, c[0x0][0x1b8], RZ ;  /* 0x00006e0038237a24 */ /* 0x000fe200078e02ff */
[----:B------:R-:W-:Y:S01]  /*1b00*/  IADD3 R226, P2, P3, R21, c[0x0][0x170], R226 ;  /* 0x00005c0015e27a10 */ /* 0x000fe20007b5e0e2 */
[----:B------:R-:W-:Y:S01]  /*1b10*/  IMAD.HI R21, R14, 0x2, RZ ;  /* 0x000000020e157827 */ /* 0x000fe200078e02ff */
[-C--:B------:R-:W-:Y:S01]  /*1b20*/  LEA.HI.X.SX32 R31, R9, R55.reuse, 0x1, P0 ;  /* 0x00000037091f7211 */ /* 0x080fe200000f0eff */
[----:B------:R-:W-:Y:S01]  /*1b30*/  CS2R R114, SRZ ;  /* 0x0000000000727805 */ /* 0x000fe2000001ff00 */
[----:B------:R-:W-:Y:S01]  /*1b40*/  LEA.HI.X.SX32 R37, R10, R55, 0x1, P1 ;  /* 0x000000370a257211 */ /* 0x000fe200008f0eff */
[----:B------:R-:W-:Y:S01]  /*1b50*/  IMAD R18, R57, 0x2, R17 ;  /* 0x0000000239127824 */ /* 0x000fe200078e0211 */
[----:B------:R-:W-:Y:S01]  /*1b60*/  CS2R R108, SRZ ;  /* 0x00000000006c7805 */ /* 0x000fe2000001ff00 */
[----:B------:R-:W-:Y:S01]  /*1b70*/  IMAD R14, R2, 0x110, RZ ;  /* 0x00000110020e7824 */ /* 0x000fe200078e02ff */
[----:B------:R-:W-:Y:S01]  /*1b80*/  STL.64 [R1+0x398], R30 ;  /* 0x0003981e01007387 */ /* 0x000fe20000100a00 */
[----:B------:R-:W-:Y:S01]  /*1b90*/  IMAD.HI R2, R5, 0x2, RZ ;  /* 0x0000000205027827 */ /* 0x000fe200078e02ff */
[----:B------:R-:W-:Y:S01]  /*1ba0*/  CS2R R110, SRZ ;  /* 0x00000000006e7805 */ /* 0x000fe2000001ff00 */
[----:B------:R-:W-:Y:S01]  /*1bb0*/  CS2R R76, SRZ ;  /* 0x00000000004c7805 */ /* 0x000fe2000001ff00 */
[----:B------:R0:W-:Y:S01]  /*1bc0*/  STL.64 [R1+0x390], R36 ;  /* 0x0003902401007387 */ /* 0x0001e20000100a00 */
[----:B------:R-:W-:Y:S01]  /*1bd0*/  IMAD R19, R57, 0x2, R18 ;  /* 0x0000000239137824 */ /* 0x000fe200078e0212 */
[----:B------:R-:W-:Y:S01]  /*1be0*/  IADD3.X R2, R21, c[0x0][0x174], R2, P2, P3 ;  /* 0x00005d0015027a10 */ /* 0x000fe200017e6402 */
[----:B------:R-:W-:Y:S01]  /*1bf0*/  IMAD.MOV.U32 R8, RZ, RZ, c[0x0][0x1b8] ;  /* 0x00006e00ff087624 */ /* 0x000fe200078e00ff */
[----:B------:R-:W-:Y:S01]  /*1c00*/  LEA R32, P2, R11, R53, 0x1 ;  /* 0x000000350b207211 */ /* 0x000fe200078408ff */
[----:B------:R-:W-:Y:S01]  /*1c10*/  IMAD R20, R57, 0x2, R19 ;  /* 0x0000000239147824 */ /* 0x000fe200078e0213 */
[----:B------:R-:W-:Y:S01]  /*1c20*/  LOP3.LUT R25, R14, R25, RZ, 0x3c, !PT ;  /* 0x000000190e197212 */ /* 0x000fe200078e3cff */
[C---:B------:R-:W-:Y:S01]  /*1c30*/  IMAD R45, R8.reuse, 0x2, R35 ;  /* 0x00000002082d7824 */ /* 0x040fe200078e0223 */
[----:B------:R-:W-:Y:S01]  /*1c40*/  LEA.HI.X.SX32 R33, R11, R55, 0x1, P2 ;  /* 0x000000370b217211 */ /* 0x000fe200010f0eff */
[C---:B------:R-:W-:Y:S01]  /*1c50*/  IMAD R6, R57.reuse, 0x2, R20 ;  /* 0x0000000239067824 */ /* 0x040fe200078e0214 */
[----:B------:R-:W-:Y:S01]  /*1c60*/  CS2R R78, SRZ ;  /* 0x00000000004e7805 */ /* 0x000fe2000001ff00 */
[----:B------:R-:W-:Y:S01]  /*1c70*/  IMAD R47, R8, 0x2, R45 ;  /* 0x00000002082f7824 */ /* 0x000fe200078e022d */
[----:B0-----:R-:W-:Y:S01]  /*1c80*/  LEA R36, P0, R12, R53, 0x1 ;  /* 0x000000350c247211 */ /* 0x001fe200078008ff */
[C---:B------:R-:W-:Y:S01]  /*1c90*/  IMAD R7, R57.reuse, 0x2, R6 ;  /* 0x0000000239077824 */ /* 0x040fe200078e0206 */
[----:B------:R0:W-:Y:S01]  /*1ca0*/  STL.64 [R1+0x388], R32 ;  /* 0x0003882001007387 */ /* 0x0001e20000100a00 */
[----:B------:R-:W-:Y:S01]  /*1cb0*/  IMAD R41, R8, 0x2, R47 ;  /* 0x0000000208297824 */ /* 0x000fe200078e022f */
[----:B------:R-:W-:Y:S01]  /*1cc0*/  LEA.HI.X.SX32 R37, R12, R55, 0x1, P0 ;  /* 0x000000370c257211 */ /* 0x000fe200000f0eff */
[C---:B------:R-:W-:Y:S01]  /*1cd0*/  IMAD R22, R57.reuse, 0x2, R7 ;  /* 0x0000000239167824 */ /* 0x040fe200078e0207 */
[----:B------:R-:W-:Y:S01]  /*1ce0*/  CS2R R120, SRZ ;  /* 0x0000000000787805 */ /* 0x000fe2000001ff00 */
[C---:B------:R-:W-:Y:S01]  /*1cf0*/  IMAD R49, R8.reuse, 0x2, R41 ;  /* 0x0000000208317824 */ /* 0x040fe200078e0229 */
[----:B------:R-:W-:Y:S01]  /*1d00*/  CS2R R122, SRZ ;  /* 0x00000000007a7805 */ /* 0x000fe2000001ff00 */
[----:B------:R1:W-:Y:S01]  /*1d10*/  STL.64 [R1+0x380], R36 ;  /* 0x0003802401007387 */ /* 0x0003e20000100a00 */
[----:B------:R-:W-:Y:S01]  /*1d20*/  IMAD R24, R57, 0x2, R22 ;  /* 0x0000000239187824 */ /* 0x000fe200078e0216 */
[----:B------:R-:W-:Y:S01]  /*1d30*/  UMOV UR4, URZ ;  /* 0x0000003f00047c82 */ /* 0x000fe20008000000 */
[----:B------:R-:W-:Y:S01]  /*1d40*/  IMAD R51, R8, 0x2, R49 ;  /* 0x0000000208337824 */ /* 0x000fe200078e0231 */
[----:B------:R-:W-:Y:S01]  /*1d50*/  UMOV UR5, URZ ;  /* 0x0000003f00057c82 */ /* 0x000fe20008000000 */
[----:B0-----:R-:W-:Y:S01]  /*1d60*/  LEA R32, P1, R13, R53, 0x1 ;  /* 0x000000350d207211 */ /* 0x001fe200078208ff */
[----:B------:R-:W-:-:S02]  /*1d70*/  IMAD R5, R57, 0x2, R24 ;  /* 0x0000000239057824 */ /* 0x000fc400078e0218 */
[----:B------:R-:W-:Y:S01]  /*1d80*/  IMAD.SHL.U32 R23, R50, 0x80, RZ ;  /* 0x0000008032177824 */ /* 0x000fe200078e00ff */
[----:B------:R-:W-:Y:S01]  /*1d90*/  LEA.HI.X.SX32 R33, R13, R55, 0x1, P1 ;  /* 0x000000370d217211 */ /* 0x000fe200008f0eff */
[----:B------:R-:W-:Y:S01]  /*1da0*/  IMAD R26, R57, 0x2, R5 ;  /* 0x00000002391a7824 */ /* 0x000fe200078e0205 */
[CC--:B------:R-:W-:Y:S01]  /*1db0*/  LEA R38, P1, R16.reuse, R53.reuse, 0x1 ;  /* 0x0000003510267211 */ /* 0x0c0fe200078208ff */
[----:B------:R-:W-:Y:S01]  /*1dc0*/  IMAD.MOV.U32 R223, RZ, RZ, 0x3f800000 ;  /* 0x3f800000ffdf7424 */ /* 0x000fe200078e00ff */
[----:B-1----:R-:W-:Y:S01]  /*1dd0*/  LEA R36, P0, R15, R53, 0x1 ;  /* 0x000000350f247211 */ /* 0x002fe200078008ff */
[----:B------:R0:W-:Y:S01]  /*1de0*/  STL.64 [R1+0x378], R32 ;  /* 0x0003782001007387 */ /* 0x0001e20000100a00 */
[-C--:B------:R-:W-:Y:S01]  /*1df0*/  LEA.HI.X.SX32 R39, R16, R55.reuse, 0x1, P1 ;  /* 0x0000003710277211 */ /* 0x080fe200008f0eff */
[----:B------:R-:W-:Y:S01]  /*1e00*/  IMAD R28, R57, 0x2, R26 ;  /* 0x00000002391c7824 */ /* 0x000fe200078e021a */
[----:B------:R-:W-:Y:S01]  /*1e10*/  LEA.HI.X.SX32 R37, R15, R55, 0x1, P0 ;  /* 0x000000370f257211 */ /* 0x000fe200000f0eff */
[----:B------:R-:W-:Y:S01]  /*1e20*/  IMAD.MOV.U32 R222, RZ, RZ, 0x3f800000 ;  /* 0x3f800000ffde7424 */ /* 0x000fe200078e00ff */
[-C--:B------:R-:W-:Y:S01]  /*1e30*/  LEA R58, P0, R17, R53.reuse, 0x1 ;  /* 0x00000035113a7211 */ /* 0x080fe200078008ff */
[----:B------:R-:W-:Y:S01]  /*1e40*/  IMAD R30, R57, 0x2, R28 ;  /* 0x00000002391e7824 */ /* 0x000fe200078e021c */
[C---:B------:R-:W-:Y:S01]  /*1e50*/  LEA R42, P1, R18.reuse, R53, 0x1 ;  /* 0x00000035122a7211 */ /* 0x040fe200078208ff */
[----:B------:R1:W-:Y:S01]  /*1e60*/  STL.64 [R1+0x370], R36 ;  /* 0x0003702401007387 */ /* 0x0003e20000100a00 */
[-C--:B------:R-:W-:Y:S01]  /*1e70*/  LEA.HI.X.SX32 R59, R17, R55.reuse, 0x1, P0 ;  /* 0x00000037113b7211 */ /* 0x080fe200000f0eff */
[----:B------:R-:W-:Y:S01]  /*1e80*/  IMAD R10, R57, 0x2, R30 ;  /* 0x00000002390a7824 */ /* 0x000fe200078e021e */
[----:B------:R-:W-:Y:S01]  /*1e90*/  LEA.HI.X.SX32 R43, R18, R55, 0x1, P1 ;  /* 0x00000037122b7211 */ /* 0x000fe200008f0eff */
[----:B------:R2:W-:Y:S01]  /*1ea0*/  STL.64 [R1+0x368], R38 ;  /* 0x0003682601007387 */ /* 0x0005e20000100a00 */
[C---:B0-----:R-:W-:Y:S01]  /*1eb0*/  IMAD R33, R8.reuse, 0x2, R51 ;  /* 0x0000000208217824 */ /* 0x041fe200078e0233 */
[----:B------:R-:W-:Y:S01]  /*1ec0*/  LOP3.LUT R4, R23, 0x800, RZ, 0xc0, !PT ;  /* 0x0000080017047812 */ /* 0x000fe200078ec0ff */
[C---:B------:R-:W-:Y:S01]  /*1ed0*/  IMAD R12, R57.reuse, 0x2, R10 ;  /* 0x00000002390c7824 */ /* 0x040fe200078e020a */
[----:B------:R0:W-:Y:S03]  /*1ee0*/  STL.64 [R1+0x360], R58 ;  /* 0x0003603a01007387 */ /* 0x0001e60000100a00 */
[----:B------:R-:W-:Y:S01]  /*1ef0*/  IMAD R32, R57, 0x2, R12 ;  /* 0x0000000239207824 */ /* 0x000fe200078e020c */
[----:B------:R3:W-:Y:S01]  /*1f00*/  STL.64 [R1+0x358], R42 ;  /* 0x0003582a01007387 */ /* 0x0007e20000100a00 */
[----:B-1----:R-:W-:-:S02]  /*1f10*/  IMAD R37, R8, 0x2, R33 ;  /* 0x0000000208257824 */ /* 0x002fc400078e0221 */
[C---:B------:R-:W-:Y:S02]  /*1f20*/  IMAD R34, R57.reuse, 0x2, R32 ;  /* 0x0000000239227824 */ /* 0x040fe400078e0220 */
[C---:B--2---:R-:W-:Y:S02]  /*1f30*/  IMAD R39, R8.reuse, 0x2, R37 ;  /* 0x0000000208277824 */ /* 0x044fe400078e0225 */
[----:B------:R-:W-:Y:S01]  /*1f40*/  IMAD R16, R57, 0x2, R34 ;  /* 0x0000000239107824 */ /* 0x000fe200078e0222 */
[-C--:B0-----:R-:W-:Y:S01]  /*1f50*/  LEA R58, P0, R19, R53.reuse, 0x1 ;  /* 0x00000035133a7211 */ /* 0x081fe200078008ff */
[----:B------:R-:W-:Y:S02]  /*1f60*/  IMAD R27, R8, 0x2, R39 ;  /* 0x00000002081b7824 */ /* 0x000fe400078e0227 */
[----:B------:R-:W-:Y:S01]  /*1f70*/  IMAD R36, R57, 0x2, R16 ;  /* 0x0000000239247824 */ /* 0x000fe200078e0210 */
[----:B---3--:R-:W-:Y:S01]  /*1f80*/  LEA R42, P1, R20, R53, 0x1 ;  /* 0x00000035142a7211 */ /* 0x008fe200078208ff */
[----:B------:R-:W-:Y:S01]  /*1f90*/  IMAD R29, R8, 0x2, R27 ;  /* 0x00000002081d7824 */ /* 0x000fe200078e021b */
[-C--:B------:R-:W-:Y:S01]  /*1fa0*/  LEA.HI.X.SX32 R59, R19, R55.reuse, 0x1, P0 ;  /* 0x00000037133b7211 */ /* 0x080fe200000f0eff */
[----:B------:R-:W-:Y:S01]  /*1fb0*/  IMAD R18, R57, 0x2, R36 ;  /* 0x0000000239127824 */ /* 0x000fe200078e0224 */
[----:B------:R-:W-:Y:S01]  /*1fc0*/  LEA.HI.X.SX32 R43, R20, R55, 0x1, P1 ;  /* 0x00000037142b7211 */ /* 0x000fe200008f0eff */
[----:B------:R-:W-:-:S02]  /*1fd0*/  IMAD R31, R8, 0x2, R29 ;  /* 0x00000002081f7824 */ /* 0x000fc400078e021d */
[----:B------:R0:W-:Y:S01]  /*1fe0*/  STL.64 [R1+0x350], R58 ;  /* 0x0003503a01007387 */ /* 0x0001e20000100a00 */
[C---:B------:R-:W-:Y:S01]  /*1ff0*/  LEA R38, R57.reuse, R18, 0x1 ;  /* 0x0000001239267211 */ /* 0x040fe200078e08ff */
[----:B------:R-:W-:Y:S02]  /*2000*/  IMAD R21, R8, 0x2, R31 ;  /* 0x0000000208157824 */ /* 0x000fe400078e021f */
[----:B------:R1:W-:Y:S01]  /*2010*/  STL.64 [R1+0x348], R42 ;  /* 0x0003482a01007387 */ /* 0x0003e20000100a00 */
[----:B------:R-:W-:Y:S02]  /*2020*/  IMAD.IADD R4, R4, 0x1, R25 ;  /* 0x0000000104047824 */ /* 0x000fe400078e0219 */
[----:B------:R-:W-:Y:S02]  /*2030*/  IMAD R20, R57, 0x2, R38 ;  /* 0x0000000239147824 */ /* 0x000fe400078e0226 */
[----:B------:R-:W-:Y:S01]  /*2040*/  IMAD R23, R8, 0x2, R21 ;  /* 0x0000000208177824 */ /* 0x000fe200078e0215 */
[----:B0-----:R-:W-:-:S03]  /*2050*/  LEA R58, P0, R6, R53, 0x1 ;  /* 0x00000035063a7211 */ /* 0x001fc600078008ff */
[----:B------:R-:W-:Y:S01]  /*2060*/  IMAD R25, R8, 0x2, R23 ;  /* 0x0000000208197824 */ /* 0x000fe200078e0217 */
[----:B-1----:R-:W-:-:S03]  /*2070*/  LEA R42, P1, R7, R53, 0x1 ;  /* 0x00000035072a7211 */ /* 0x002fc600078208ff */
[----:B------:R-:W-:Y:S01]  /*2080*/  IMAD R15, R8, 0x2, R25 ;  /* 0x00000002080f7824 */ /* 0x000fe200078e0219 */
[-C--:B------:R-:W-:Y:S01]  /*2090*/  LEA.HI.X.SX32 R59, R6, R55.reuse, 0x1, P0 ;  /* 0x00000037063b7211 */ /* 0x080fe200000f0eff */
[----:B------:R-:W-:Y:S01]  /*20a0*/  IMAD R6, R57, 0x2, R20 ;  /* 0x0000000239067824 */ /* 0x000fe200078e0214 */
[----:B------:R-:W-:Y:S01]  /*20b0*/  LEA.HI.X.SX32 R43, R7, R55, 0x1, P1 ;  /* 0x00000037072b7211 */ /* 0x000fe200008f0eff */
[C---:B------:R-:W-:Y:S02]  /*20c0*/  IMAD R17, R8.reuse, 0x2, R15 ;  /* 0x0000000208117824 */ /* 0x040fe400078e020f */
[----:B------:R0:W-:Y:S01]  /*20d0*/  STL.64 [R1+0x340], R58 ;  /* 0x0003403a01007387 */ /* 0x0001e20000100a00 */
[----:B------:R-:W-:Y:S02]  /*20e0*/  IMAD R40, R57, 0x2, R6 ;  /* 0x0000000239287824 */ /* 0x000fe400078e0206 */
[C---:B------:R-:W-:Y:S01]  /*20f0*/  IMAD R19, R8.reuse, 0x2, R17 ;  /* 0x0000000208137824 */ /* 0x040fe200078e0211 */
[----:B------:R1:W-:Y:S03]  /*2100*/  STL.64 [R1+0x338], R42 ;  /* 0x0003382a01007387 */ /* 0x0003e60000100a00 */
[----:B------:R-:W-:-:S04]  /*2110*/  IMAD R9, R8, 0x2, R19 ;  /* 0x0000000208097824 */ /* 0x000fc800078e0213 */
[----:B------:R-:W-:Y:S01]  /*2120*/  IMAD R11, R8, 0x2, R9 ;  /* 0x00000002080b7824 */ /* 0x000fe200078e0209 */
[----:B0-----:R-:W-:-:S03]  /*2130*/  LEA R58, P0, R22, R53, 0x1 ;  /* 0x00000035163a7211 */ /* 0x001fc600078008ff */
[----:B------:R-:W-:Y:S01]  /*2140*/  IMAD R13, R8, 0x2, R11 ;  /* 0x00000002080d7824 */ /* 0x000fe200078e020b */
[----:B-1----:R-:W-:Y:S02]  /*2150*/  LEA R42, P1, R24, R53, 0x1 ;  /* 0x00000035182a7211 */ /* 0x002fe400078208ff */
[-C--:B------:R-:W-:Y:S01]  /*2160*/  LEA.HI.X.SX32 R59, R22, R55.reuse, 0x1, P0 ;  /* 0x00000037163b7211 */ /* 0x080fe200000f0eff */
[----:B------:R-:W-:Y:S01]  /*2170*/  IMAD R22, R57, 0x2, R40 ;  /* 0x0000000239167824 */ /* 0x000fe200078e0228 */
[----:B------:R-:W-:-:S03]  /*2180*/  LEA.HI.X.SX32 R43, R24, R55, 0x1, P1 ;  /* 0x00000037182b7211 */ /* 0x000fc600008f0eff */
[----:B------:R0:W-:Y:S01]  /*2190*/  STL.64 [R1+0x330], R58 ;  /* 0x0003303a01007387 */ /* 0x0001e20000100a00 */
[----:B------:R-:W-:-:S03]  /*21a0*/  IMAD R24, R57, 0x2, R22 ;  /* 0x0000000239187824 */ /* 0x000fc600078e0216 */
[----:B------:R1:W-:Y:S01]  /*21b0*/  STL.64 [R1+0x328], R42 ;  /* 0x0003282a01007387 */ /* 0x0003e20000100a00 */
[CC--:B0-----:R-:W-:Y:S02]  /*21c0*/  LEA R58, P1, R26.reuse, R53.reuse, 0x1 ;  /* 0x000000351a3a7211 */ /* 0x0c1fe400078208ff */
[C---:B-1----:R-:W-:Y:S02]  /*21d0*/  LEA R42, P0, R5.reuse, R53, 0x1 ;  /* 0x00000035052a7211 */ /* 0x042fe400078008ff */
[-C--:B------:R-:W-:Y:S02]  /*21e0*/  LEA.HI.X.SX32 R59, R26, R55.reuse, 0x1, P1 ;  /* 0x000000371a3b7211 */ /* 0x080fe400008f0eff */
[----:B------:R-:W-:Y:S01]  /*21f0*/  LEA.HI.X.SX32 R43, R5, R55, 0x1, P0 ;  /* 0x00000037052b7211 */ /* 0x000fe200000f0eff */
[----:B------:R-:W-:Y:S01]  /*2200*/  IMAD R5, R8, 0x2, R13 ;  /* 0x0000000208057824 */ /* 0x000fe200078e020d */
[----:B------:R-:W-:-:S03]  /*2210*/  LEA R60, P0, R28, R53, 0x1 ;  /* 0x000000351c3c7211 */ /* 0x000fc600078008ff */
[----:B------:R0:W-:Y:S01]  /*2220*/  STL.64 [R1+0x320], R42 ;  /* 0x0003202a01007387 */ /* 0x0001e20000100a00 */
[----:B------:R-:W-:Y:S01]  /*2230*/  LEA.HI.X.SX32 R61, R28, R55, 0x1, P0 ;  /* 0x000000371c3d7211 */ /* 0x000fe200000f0eff */
[----:B------:R-:W-:Y:S02]  /*2240*/  IMAD R7, R8, 0x2, R5 ;  /* 0x0000000208077824 */ /* 0x000fe400078e0205 */
[----:B------:R1:W-:Y:S04]  /*2250*/  STL.64 [R1+0x318], R58 ;  /* 0x0003183a01007387 */ /* 0x0003e80000100a00 */
[----:B------:R2:W-:Y:S01]  /*2260*/  STL.64 [R1+0x310], R60 ;  /* 0x0003103c01007387 */ /* 0x0005e20000100a00 */
[----:B0-----:R-:W-:Y:S01]  /*2270*/  IMAD R42, R57, 0x2, R24 ;  /* 0x00000002392a7824 */ /* 0x001fe200078e0218 */
[----:B-1----:R-:W-:-:S03]  /*2280*/  LEA R58, P1, R30, R53, 0x1 ;  /* 0x000000351e3a7211 */ /* 0x002fc600078208ff */
[----:B------:R-:W-:Y:S01]  /*2290*/  IMAD R26, R57, 0x2, R42 ;  /* 0x00000002391a7824 */ /* 0x000fe200078e022a */
[----:B------:R-:W-:-:S03]  /*22a0*/  LEA.HI.X.SX32 R59, R30, R55, 0x1, P1 ;  /* 0x000000371e3b7211 */ /* 0x000fc600008f0eff */
[C---:B------:R-:W-:Y:S01]  /*22b0*/  IMAD R28, R57.reuse, 0x2, R26 ;  /* 0x00000002391c7824 */ /* 0x040fe200078e021a */
[C---:B--2---:R-:W-:Y:S01]  /*22c0*/  LEA R60, P0, R10.reuse, R53, 0x1 ;  /* 0x000000350a3c7211 */ /* 0x044fe200078008ff */
[----:B------:R0:W-:Y:S03]  /*22d0*/  STL.64 [R1+0x308], R58 ;  /* 0x0003083a01007387 */ /* 0x0001e60000100a00 */
[----:B------:R-:W-:Y:S01]  /*22e0*/  LEA.HI.X.SX32 R61, R10, R55, 0x1, P0 ;  /* 0x000000370a3d7211 */ /* 0x000fe200000f0eff */
[----:B------:R-:W-:Y:S01]  /*22f0*/  IMAD R30, R57, 0x2, R28 ;  /* 0x00000002391e7824 */ /* 0x000fe200078e021c */
[----:B------:R-:W-:-:S03]  /*2300*/  LEA R62, P0, R32, R53, 0x1 ;  /* 0x00000035203e7211 */ /* 0x000fc600078008ff */
[----:B------:R1:W-:Y:S01]  /*2310*/  STL.64 [R1+0x300], R60 ;  /* 0x0003003c01007387 */ /* 0x0003e20000100a00 */
[----:B------:R-:W-:Y:S01]  /*2320*/  LEA.HI.X.SX32 R63, R32, R55, 0x1, P0 ;  /* 0x00000037203f7211 */ /* 0x000fe200000f0eff */
[----:B------:R-:W-:Y:S01]  /*2330*/  IMAD R10, R57, 0x2, R30 ;  /* 0x00000002390a7824 */ /* 0x000fe200078e021e */
[----:B0-----:R-:W-:-:S04]  /*2340*/  LEA R58, P1, R12, R53, 0x1 ;  /* 0x000000350c3a7211 */ /* 0x001fc800078208ff */
[----:B------:R-:W-:Y:S01]  /*2350*/  LEA.HI.X.SX32 R59, R12, R55, 0x1, P1 ;  /* 0x000000370c3b7211 */ /* 0x000fe200008f0eff */
[----:B------:R-:W-:Y:S01]  /*2360*/  IMAD R12, R57, 0x2, R10 ;  /* 0x00000002390c7824 */ /* 0x000fe200078e020a */
[----:B-1----:R-:W-:-:S03]  /*2370*/  LEA R60, P1, R34, R53, 0x1 ;  /* 0x00000035223c7211 */ /* 0x002fc600078208ff */
[----:B------:R0:W-:Y:S01]  /*2380*/  STL.64 [R1+0x2f8], R58 ;  /* 0x0002f83a01007387 */ /* 0x0001e20000100a00 */
[----:B------:R-:W-:Y:S01]  /*2390*/  LEA.HI.X.SX32 R61, R34, R55, 0x1, P1 ;  /* 0x00000037223d7211 */ /* 0x000fe200008f0eff */
[----:B------:R-:W-:Y:S02]  /*23a0*/  IMAD R43, R57, 0x2, R12 ;  /* 0x00000002392b7824 */ /* 0x000fe400078e020c */
[----:B------:R1:W-:Y:S04]  /*23b0*/  STL.64 [R1+0x2f0], R62 ;  /* 0x0002f03e01007387 */ /* 0x0003e80000100a00 */
[----:B------:R2:W-:Y:S01]  /*23c0*/  STL.64 [R1+0x2e8], R60 ;  /* 0x0002e83c01007387 */ /* 0x0005e20000100a00 */
[----:B0-----:R-:W-:-:S04]  /*23d0*/  LEA R58, P2, R16, R53, 0x1 ;  /* 0x00000035103a7211 */ /* 0x001fc800078408ff */
[----:B------:R-:W-:Y:S01]  /*23e0*/  LEA.HI.X.SX32 R59, R16, R55, 0x1, P2 ;  /* 0x00000037103b7211 */ /* 0x000fe200010f0eff */
[C---:B------:R-:W-:Y:S01]  /*23f0*/  IMAD R16, R57.reuse, 0x2, R43 ;  /* 0x0000000239107824 */ /* 0x040fe200078e022b */
[-C--:B-1----:R-:W-:Y:S02]  /*2400*/  LEA R62, P0, R36, R53.reuse, 0x1 ;  /* 0x00000035243e7211 */ /* 0x082fe400078008ff */
[----:B--2---:R-:W-:Y:S01]  /*2410*/  LEA R60, P1, R18, R53, 0x1 ;  /* 0x00000035123c7211 */ /* 0x004fe200078208ff */
[----:B------:R0:W-:Y:S01]  /*2420*/  STL.64 [R1+0x2e0], R58 ;  /* 0x0002e03a01007387 */ /* 0x0001e20000100a00 */
[-C--:B------:R-:W-:Y:S01]  /*2430*/  LEA.HI.X.SX32 R63, R36, R55.reuse, 0x1, P0 ;  /* 0x00000037243f7211 */ /* 0x080fe200000f0eff */
[----:B------:R-:W-:Y:S01]  /*2440*/  IMAD R32, R57, 0x2, R16 ;  /* 0x0000000239207824 */ /* 0x000fe200078e0210 */
[----:B------:R-:W-:-:S03]  /*2450*/  LEA.HI.X.SX32 R61, R18, R55, 0x1, P1 ;  /* 0x00000037123d7211 */ /* 0x000fc600008f0eff */
[----:B------:R1:W-:Y:S01]  /*2460*/  STL.64 [R1+0x2d8], R62 ;  /* 0x0002d83e01007387 */ /* 0x0003e20000100a00 */
[----:B------:R-:W-:-:S03]  /*2470*/  IMAD R18, R57, 0x2, R32 ;  /* 0x0000000239127824 */ /* 0x000fc600078e0220 */
[----:B------:R2:W-:Y:S01]  /*2480*/  STL.64 [R1+0x2d0], R60 ;  /* 0x0002d03c01007387 */ /* 0x0005e20000100a00 */
[----:B------:R-:W-:Y:S01]  /*2490*/  IMAD R34, R57, 0x2, R18 ;  /* 0x0000000239227824 */ /* 0x000fe200078e0212 */
[----:B0-----:R-:W-:-:S04]  /*24a0*/  LEA R58, P2, R38, R53, 0x1 ;  /* 0x00000035263a7211 */ /* 0x001fc800078408ff */
[----:B------:R-:W-:Y:S02]  /*24b0*/  LEA.HI.X.SX32 R59, R38, R55, 0x1, P2 ;  /* 0x00000037263b7211 */ /* 0x000fe400010f0eff */
[----:B-1----:R-:W-:-:S03]  /*24c0*/  LEA R62, P0, R20, R53, 0x1 ;  /* 0x00000035143e7211 */ /* 0x002fc600078008ff */
[----:B------:R0:W-:Y:S01]  /*24d0*/  STL.64 [R1+0x2c8], R58 ;  /* 0x0002c83a01007387 */ /* 0x0001e20000100a00 */
[----:B--2---:R-:W-:Y:S02]  /*24e0*/  LEA R60, P1, R6, R53, 0x1 ;  /* 0x00000035063c7211 */ /* 0x004fe400078208ff */
[-C--:B------:R-:W-:Y:S02]  /*24f0*/  LEA.HI.X.SX32 R63, R20, R55.reuse, 0x1, P0 ;  /* 0x00000037143f7211 */ /* 0x080fe400000f0eff */
[----:B------:R-:W-:Y:S02]  /*2500*/  LEA.HI.X.SX32 R61, R6, R55, 0x1, P1 ;  /* 0x00000037063d7211 */ /* 0x000fe400008f0eff */
[----:B------:R-:W-:Y:S01]  /*2510*/  LEA R6, R57, R34, 0x1 ;  /* 0x0000002239067211 */ /* 0x000fe200078e08ff */
[----:B------:R1:W-:Y:S01]  /*2520*/  STL.64 [R1+0x2c0], R62 ;  /* 0x0002c03e01007387 */ /* 0x0003e20000100a00 */
[----:B0-----:R-:W-:-:S03]  /*2530*/  LEA R58, P2, R40, R53, 0x1 ;  /* 0x00000035283a7211 */ /* 0x001fc600078408ff */
[----:B------:R0:W-:Y:S01]  /*2540*/  STL.64 [R1+0x2b8], R60 ;  /* 0x0002b83c01007387 */ /* 0x0001e20000100a00 */
[----:B------:R-:W-:Y:S01]  /*2550*/  IMAD R20, R57, 0x2, R6 ;  /* 0x0000000239147824 */ /* 0x000fe200078e0206 */
[----:B------:R-:W-:Y:S02]  /*2560*/  LEA.HI.X.SX32 R59, R40, R55, 0x1, P2 ;  /* 0x00000037283b7211 */ /* 0x000fe400010f0eff */
[----:B-1----:R-:W-:-:S03]  /*2570*/  LEA R62, P0, R22, R53, 0x1 ;  /* 0x00000035163e7211 */ /* 0x002fc600078008ff */
[----:B------:R1:W-:Y:S01]  /*2580*/  STL.64 [R1+0x2b0], R58 ;  /* 0x0002b03a01007387 */ /* 0x0003e20000100a00 */
[----:B------:R-:W-:Y:S01]  /*2590*/  LEA.HI.X.SX32 R63, R22, R55, 0x1, P0 ;  /* 0x00000037163f7211 */ /* 0x000fe200000f0eff */
[----:B------:R-:W-:Y:S01]  /*25a0*/  IMAD R22, R57, 0x2, R20 ;  /* 0x0000000239167824 */ /* 0x000fe200078e0214 */
[----:B0-----:R-:W-:-:S03]  /*25b0*/  LEA R60, P1, R24, R53, 0x1 ;  /* 0x00000035183c7211 */ /* 0x001fc600078208ff */
[----:B------:R0:W-:Y:S01]  /*25c0*/  STL.64 [R1+0x2a8], R62 ;  /* 0x0002a83e01007387 */ /* 0x0001e20000100a00 */
[----:B------:R-:W-:Y:S01]  /*25d0*/  LEA.HI.X.SX32 R61, R24, R55, 0x1, P1 ;  /* 0x00000037183d7211 */ /* 0x000fe200008f0eff */
[----:B------:R-:W-:Y:S01]  /*25e0*/  IMAD R24, R57, 0x2, R22 ;  /* 0x0000000239187824 */ /* 0x000fe200078e0216 */
[----:B-1----:R-:W-:-:S03]  /*25f0*/  LEA R58, P2, R42, R53, 0x1 ;  /* 0x000000352a3a7211 */ /* 0x002fc600078408ff */
[----:B------:R1:W-:Y:S01]  /*2600*/  STL.64 [R1+0x2a0], R60 ;  /* 0x0002a03c01007387 */ /* 0x0003e20000100a00 */
[----:B------:R-:W-:Y:S02]  /*2610*/  LEA.HI.X.SX32 R59, R42, R55, 0x1, P2 ;  /* 0x000000372a3b7211 */ /* 0x000fe400010f0eff */
[----:B0-----:R-:W-:-:S03]  /*2620*/  LEA R62, P0, R26, R53, 0x1 ;  /* 0x000000351a3e7211 */ /* 0x001fc600078008ff */
[----:B------:R0:W-:Y:S01]  /*2630*/  STL.64 [R1+0x298], R58 ;  /* 0x0002983a01007387 */ /* 0x0001e20000100a00 */
[----:B------:R-:W-:Y:S01]  /*2640*/  LEA.HI.X.SX32 R63, R26, R55, 0x1, P0 ;  /* 0x000000371a3f7211 */ /* 0x000fe200000f0eff */
[----:B------:R-:W-:Y:S01]  /*2650*/  IMAD R26, R57, 0x2, R24 ;  /* 0x00000002391a7824 */ /* 0x000fe200078e0218 */
[----:B-1----:R-:W-:-:S03]  /*2660*/  LEA R60, P1, R28, R53, 0x1 ;  /* 0x000000351c3c7211 */ /* 0x002fc600078208ff */
[----:B------:R1:W-:Y:S01]  /*2670*/  STL.64 [R1+0x290], R62 ;  /* 0x0002903e01007387 */ /* 0x0003e20000100a00 */
[----:B------:R-:W-:Y:S01]  /*2680*/  LEA.HI.X.SX32 R61, R28, R55, 0x1, P1 ;  /* 0x000000371c3d7211 */ /* 0x000fe200008f0eff */
[----:B------:R-:W-:Y:S01]  /*2690*/  IMAD R28, R57, 0x2, R26 ;  /* 0x00000002391c7824 */ /* 0x000fe200078e021a */
[----:B0-----:R-:W-:-:S03]  /*26a0*/  LEA R58, P2, R30, R53, 0x1 ;  /* 0x000000351e3a7211 */ /* 0x001fc600078408ff */
[----:B------:R0:W-:Y:S01]  /*26b0*/  STL.64 [R1+0x288], R60 ;  /* 0x0002883c01007387 */ /* 0x0001e20000100a00 */
        /* <DEDUP_REMOVED lines=17> */
[----:B------:R-:W-:Y:S01]  /*27d0*/  STL.64 [R1+0x260], R62 ;  /* 0x0002603e01007387 */ /* 0x000fe20000100a00 */
[----:B------:R-:W-:Y:S02]  /*27e0*/  LEA.HI.X.SX32 R61, R32, R55, 0x1, P1 ;  /* 0x00000037203d7211 */ /* 0x000fe400008f0eff */
[----:B0-----:R-:W-:-:S03]  /*27f0*/  LEA R58, P2, R18, R53, 0x1 ;  /* 0x00000035123a7211 */ /* 0x001fc600078408ff */
[----:B------:R0:W-:Y:S01]  /*2800*/  STL.64 [R1+0x258], R60 ;  /* 0x0002583c01007387 */ /* 0x0001e20000100a00 */
[----:B------:R-:W-:Y:S01]  /*2810*/  LEA.HI.X.SX32 R59, R18, R55, 0x1, P2 ;  /* 0x00000037123b7211 */ /* 0x000fe200010f0eff */
[----:B------:R-:W-:Y:S01]  /*2820*/  IMAD R18, R57, 0x2, R16 ;  /* 0x0000000239127824 */ /* 0x000fe200078e0210 */
[----:B------:R-:W-:-:S03]  /*2830*/  LEA R42, P2, R20, R53, 0x1 ;  /* 0x00000035142a7211 */ /* 0x000fc600078408ff */
[----:B------:R1:W-:Y:S01]  /*2840*/  STL.64 [R1+0x250], R58 ;  /* 0x0002503a01007387 */ /* 0x0003e20000100a00 */
[----:B------:R-:W-:Y:S02]  /*2850*/  LEA.HI.X.SX32 R43, R20, R55, 0x1, P2 ;  /* 0x00000037142b7211 */ /* 0x000fe400010f0eff */
[----:B0-----:R-:W-:-:S04]  /*2860*/  LEA R60, P0, R34, R53, 0x1 ;  /* 0x00000035223c7211 */ /* 0x001fc800078008ff */
[----:B------:R-:W-:Y:S02]  /*2870*/  LEA.HI.X.SX32 R61, R34, R55, 0x1, P0 ;  /* 0x00000037223d7211 */ /* 0x000fe400000f0eff */
[----:B-1----:R-:W-:-:S03]  /*2880*/  LEA R58, P1, R6, R53, 0x1 ;  /* 0x00000035063a7211 */ /* 0x002fc600078208ff */
[----:B------:R0:W-:Y:S01]  /*2890*/  STL.64 [R1+0x248], R60 ;  /* 0x0002483c01007387 */ /* 0x0001e20000100a00 */
[----:B------:R-:W-:Y:S01]  /*28a0*/  LEA.HI.X.SX32 R59, R6, R55, 0x1, P1 ;  /* 0x00000037063b7211 */ /* 0x000fe200008f0eff */
[----:B------:R-:W-:-:S04]  /*28b0*/  IMAD R6, R57, 0x2, R18 ;  /* 0x0000000239067824 */ /* 0x000fc800078e0212 */
[----:B------:R1:W-:Y:S01]  /*28c0*/  STL.64 [R1+0x240], R58 ;  /* 0x0002403a01007387 */ /* 0x0003e20000100a00 */
[----:B------:R-:W-:-:S03]  /*28d0*/  IMAD R20, R57, 0x2, R6 ;  /* 0x0000000239147824 */ /* 0x000fc600078e0206 */
[----:B------:R2:W-:Y:S01]  /*28e0*/  STL.64 [R1+0x238], R42 ;  /* 0x0002382a01007387 */ /* 0x0005e20000100a00 */
[----:B0-----:R-:W-:-:S04]  /*28f0*/  LEA R60, P0, R22, R53, 0x1 ;  /* 0x00000035163c7211 */ /* 0x001fc800078008ff */
[----:B------:R-:W-:Y:S01]  /*2900*/  LEA.HI.X.SX32 R61, R22, R55, 0x1, P0 ;  /* 0x00000037163d7211 */ /* 0x000fe200000f0eff */
[----:B------:R-:W-:Y:S01]  /*2910*/  IMAD R22, R57, 0x2, R20 ;  /* 0x0000000239167824 */ /* 0x000fe200078e0214 */
[----:B-1----:R-:W-:-:S03]  /*2920*/  LEA R58, P1, R24, R53, 0x1 ;  /* 0x00000035183a7211 */ /* 0x002fc600078208ff */
[----:B------:R0:W-:Y:S01]  /*2930*/  STL.64 [R1+0x230], R60 ;  /* 0x0002303c01007387 */ /* 0x0001e20000100a00 */
[----:B--2---:R-:W-:Y:S02]  /*2940*/  LEA R42, P2, R26, R53, 0x1 ;  /* 0x000000351a2a7211 */ /* 0x004fe400078408ff */
[-C--:B------:R-:W-:Y:S01]  /*2950*/  LEA.HI.X.SX32 R59, R24, R55.reuse, 0x1, P1 ;  /* 0x00000037183b7211 */ /* 0x080fe200008f0eff */
[----:B------:R-:W-:Y:S01]  /*2960*/  IMAD R24, R57, 0x2, R22 ;  /* 0x0000000239187824 */ /* 0x000fe200078e0216 */
[----:B------:R-:W-:-:S03]  /*2970*/  LEA.HI.X.SX32 R43, R26, R55, 0x1, P2 ;  /* 0x000000371a2b7211 */ /* 0x000fc600010f0eff */
[----:B------:R1:W-:Y:S01]  /*2980*/  STL.64 [R1+0x228], R58 ;  /* 0x0002283a01007387 */ /* 0x0003e20000100a00 */
[----:B0-----:R-:W-:-:S03]  /*2990*/  LEA R60, P0, R28, R53, 0x1 ;  /* 0x000000351c3c7211 */ /* 0x001fc600078008ff */
[----:B------:R0:W-:Y:S01]  /*29a0*/  STL.64 [R1+0x220], R42 ;  /* 0x0002202a01007387 */ /* 0x0001e20000100a00 */
[----:B------:R-:W-:Y:S02]  /*29b0*/  LEA.HI.X.SX32 R61, R28, R55, 0x1, P0 ;  /* 0x000000371c3d7211 */ /* 0x000fe400000f0eff */
[----:B-1----:R-:W-:-:S03]  /*29c0*/  LEA R58, P1, R10, R53, 0x1 ;  /* 0x000000350a3a7211 */ /* 0x002fc600078208ff */
[----:B------:R1:W-:Y:S01]  /*29d0*/  STL.64 [R1+0x218], R60 ;  /* 0x0002183c01007387 */ /* 0x0003e20000100a00 */
[----:B0-----:R-:W-:Y:S02]  /*29e0*/  LEA R42, P2, R12, R53, 0x1 ;  /* 0x000000350c2a7211 */ /* 0x001fe400078408ff */
[-C--:B------:R-:W-:Y:S01]  /*29f0*/  LEA.HI.X.SX32 R59, R10, R55.reuse, 0x1, P1 ;  /* 0x000000370a3b7211 */ /* 0x080fe200008f0eff */
[----:B------:R-:W-:Y:S01]  /*2a00*/  IMAD R10, R57, 0x2, R24 ;  /* 0x00000002390a7824 */ /* 0x000fe200078e0218 */
[----:B------:R-:W-:-:S03]  /*2a10*/  LEA.HI.X.SX32 R43, R12, R55, 0x1, P2 ;  /* 0x000000370c2b7211 */ /* 0x000fc600010f0eff */
[----:B------:R0:W-:Y:S01]  /*2a20*/  STL.64 [R1+0x210], R58 ;  /* 0x0002103a01007387 */ /* 0x0001e20000100a00 */
[----:B------:R-:W-:Y:S01]  /*2a30*/  IMAD R12, R57, 0x2, R10 ;  /* 0x00000002390c7824 */ /* 0x000fe200078e020a */
[C---:B-1----:R-:W-:Y:S02]  /*2a40*/  LEA R60, P0, R16.reuse, R53, 0x1 ;  /* 0x00000035103c7211 */ /* 0x042fe400078008ff */
[----:B------:R1:W-:Y:S02]  /*2a50*/  STL.64 [R1+0x208], R42 ;  /* 0x0002082a01007387 */ /* 0x0003e40000100a00 */
[----:B------:R-:W-:-:S05]  /*2a60*/  LEA.HI.X.SX32 R61, R16, R55, 0x1, P0 ;  /* 0x00000037103d7211 */ /* 0x000fca00000f0eff */
[----:B------:R2:W-:Y:S01]  /*2a70*/  STL.64 [R1+0x200], R60 ;  /* 0x0002003c01007387 */ /* 0x0005e20000100a00 */
[-C--:B0-----:R-:W-:Y:S02]  /*2a80*/  LEA R58, P1, R18, R53.reuse, 0x1 ;  /* 0x00000035123a7211 */ /* 0x081fe400078208ff */
[----:B-1----:R-:W-:Y:S02]  /*2a90*/  LEA R42, P2, R6, R53, 0x1 ;  /* 0x00000035062a7211 */ /* 0x002fe400078408ff */
[-C--:B------:R-:W-:Y:S02]  /*2aa0*/  LEA.HI.X.SX32 R59, R18, R55.reuse, 0x1, P1 ;  /* 0x00000037123b7211 */ /* 0x080fe400008f0eff */
[----:B------:R-:W-:Y:S01]  /*2ab0*/  LEA.HI.X.SX32 R43, R6, R55, 0x1, P2 ;  /* 0x00000037062b7211 */ /* 0x000fe200010f0eff */
[C---:B------:R-:W-:Y:S01]  /*2ac0*/  IMAD R6, R57.reuse, 0x2, R12 ;  /* 0x0000000239067824 */ /* 0x040fe200078e020c */
[C---:B--2---:R-:W-:Y:S01]  /*2ad0*/  LEA R60, P0, R20.reuse, R53, 0x1 ;  /* 0x00000035143c7211 */ /* 0x044fe200078008ff */
[----:B------:R0:W-:Y:S02]  /*2ae0*/  STL.64 [R1+0x1f8], R58 ;  /* 0x0001f83a01007387 */ /* 0x0001e40000100a00 */
[C---:B------:R-:W-:Y:S01]  /*2af0*/  IMAD R16, R57.reuse, 0x2, R6 ;  /* 0x0000000239107824 */ /* 0x040fe200078e0206 */
[----:B------:R-:W-:Y:S01]  /*2b00*/  LEA.HI.X.SX32 R61, R20, R55, 0x1, P0 ;  /* 0x00000037143d7211 */ /* 0x000fe200000f0eff */
[----:B------:R1:W-:Y:S02]  /*2b10*/  STL.64 [R1+0x1f0], R42 ;  /* 0x0001f02a01007387 */ /* 0x0003e40000100a00 */
[----:B------:R-:W-:-:S02]  /*2b20*/  IMAD R18, R57, 0x2, R16 ;  /* 0x0000000239127824 */ /* 0x000fc400078e0210 */
[----:B------:R2:W-:Y:S02]  /*2b30*/  STL.64 [R1+0x1e8], R60 ;  /* 0x0001e83c01007387 */ /* 0x0005e40000100a00 */
[----:B------:R-:W-:Y:S01]  /*2b40*/  IMAD R20, R57, 0x2, R18 ;  /* 0x0000000239147824 */ /* 0x000fe200078e0212 */
[-C--:B0-----:R-:W-:Y:S02]  /*2b50*/  LEA R58, P1, R22, R53.reuse, 0x1 ;  /* 0x00000035163a7211 */ /* 0x081fe400078208ff */
[----:B-1----:R-:W-:Y:S02]  /*2b60*/  LEA R42, P2, R24, R53, 0x1 ;  /* 0x00000035182a7211 */ /* 0x002fe400078408ff */
[-C--:B------:R-:W-:Y:S02]  /*2b70*/  LEA.HI.X.SX32 R59, R22, R55.reuse, 0x1, P1 ;  /* 0x00000037163b7211 */ /* 0x080fe400008f0eff */
[----:B------:R-:W-:Y:S02]  /*2b80*/  LEA.HI.X.SX32 R43, R24, R55, 0x1, P2 ;  /* 0x00000037182b7211 */ /* 0x000fe400010f0eff */
[C---:B--2---:R-:W-:Y:S01]  /*2b90*/  LEA R60, P0, R10.reuse, R53, 0x1 ;  /* 0x000000350a3c7211 */ /* 0x044fe200078008ff */
[----:B------:R0:W-:Y:S03]  /*2ba0*/  STL.64 [R1+0x1e0], R58 ;  /* 0x0001e03a01007387 */ /* 0x0001e60000100a00 */
[----:B------:R-:W-:Y:S01]  /*2bb0*/  LEA.HI.X.SX32 R61, R10, R55, 0x1, P0 ;  /* 0x000000370a3d7211 */ /* 0x000fe200000f0eff */
[----:B------:R1:W-:Y:S01]  /*2bc0*/  STL.64 [R1+0x1d8], R42 ;  /* 0x0001d82a01007387 */ /* 0x0003e20000100a00 */
[----:B------:R-:W-:-:S03]  /*2bd0*/  LEA R62, P0, R16, R53, 0x1 ;  /* 0x00000035103e7211 */ /* 0x000fc600078008ff */
[----:B------:R2:W-:Y:S01]  /*2be0*/  STL.64 [R1+0x1d0], R60 ;  /* 0x0001d03c01007387 */ /* 0x0005e20000100a00 */
[----:B------:R-:W-:Y:S02]  /*2bf0*/  LEA.HI.X.SX32 R63, R16, R55, 0x1, P0 ;  /* 0x00000037103f7211 */ /* 0x000fe400000f0eff */
[-C--:B0-----:R-:W-:Y:S02]  /*2c00*/  LEA R58, P1, R12, R53.reuse, 0x1 ;  /* 0x000000350c3a7211 */ /* 0x081fe400078208ff */
[----:B-1----:R-:W-:Y:S02]  /*2c10*/  LEA R42, P2, R6, R53, 0x1 ;  /* 0x00000035062a7211 */ /* 0x002fe400078408ff */
[-C--:B------:R-:W-:Y:S02]  /*2c20*/  LEA.HI.X.SX32 R59, R12, R55.reuse, 0x1, P1 ;  /* 0x000000370c3b7211 */ /* 0x080fe400008f0eff */
[----:B------:R-:W-:Y:S01]  /*2c30*/  LEA.HI.X.SX32 R43, R6, R55, 0x1, P2 ;  /* 0x00000037062b7211 */ /* 0x000fe200010f0eff */
[----:B------:R-:W-:Y:S01]  /*2c40*/  IMAD R6, R57, 0x2, R20 ;  /* 0x0000000239067824 */ /* 0x000fe200078e0214 */
[C---:B--2---:R-:W-:Y:S01]  /*2c50*/  LEA R60, P1, R18.reuse, R53, 0x1 ;  /* 0x00000035123c7211 */ /* 0x044fe200078208ff */
[----:B------:R0:W-:Y:S03]  /*2c60*/  STL.64 [R1+0x1c8], R58 ;  /* 0x0001c83a01007387 */ /* 0x0001e60000100a00 */
[----:B------:R-:W-:Y:S01]  /*2c70*/  LEA.HI.X.SX32 R61, R18, R55, 0x1, P1 ;  /* 0x00000037123d7211 */ /* 0x000fe200008f0eff */
[----:B------:R1:W-:Y:S04]  /*2c80*/  STL.64 [R1+0x1c0], R42 ;  /* 0x0001c02a01007387 */ /* 0x0003e80000100a00 */
[----:B------:R-:W-:Y:S01]  /*2c90*/  STL.64 [R1+0x1b8], R62 ;  /* 0x0001b83e01007387 */ /* 0x000fe20000100a00 */
[----:B0-----:R-:W-:-:S02]  /*2ca0*/  LEA R58, P2, R20, R53, 0x1 ;  /* 0x00000035143a7211 */ /* 0x001fc400078408ff */
[----:B-1----:R-:W-:Y:S02]  /*2cb0*/  LEA R42, P3, R6, R53, 0x1 ;  /* 0x00000035062a7211 */ /* 0x002fe400078608ff */
[-C--:B------:R-:W-:Y:S02]  /*2cc0*/  LEA.HI.X.SX32 R59, R20, R55.reuse, 0x1, P2 ;  /* 0x00000037143b7211 */ /* 0x080fe400010f0eff */
[----:B------:R-:W-:Y:S02]  /*2cd0*/  LEA.HI.X.SX32 R43, R6, R55, 0x1, P3 ;  /* 0x00000037062b7211 */ /* 0x000fe400018f0eff */
[----:B------:R-:W-:-:S03]  /*2ce0*/  LEA R56, P2, R47, R226, 0x1 ;  /* 0x000000e22f387211 */ /* 0x000fc600078408ff */
[----:B------:R0:W-:Y:S01]  /*2cf0*/  STL.64 [R1+0x1a0], R42 ;  /* 0x0001a02a01007387 */ /* 0x0001e20000100a00 */
[----:B------:R-:W-:Y:S02]  /*2d00*/  LEA.HI.X.SX32 R57, R47, R2, 0x1, P2 ;  /* 0x000000022f397211 */ /* 0x000fe400010f0eff */
[C---:B------:R-:W-:Y:S01]  /*2d10*/  LEA R54, P2, R51.reuse, R226, 0x1 ;  /* 0x000000e233367211 */ /* 0x040fe200078408ff */
[----:B------:R1:W-:Y:S03]  /*2d20*/  STL.64 [R1+0x1b0], R60 ;  /* 0x0001b03c01007387 */ /* 0x0003e60000100a00 */
[----:B------:R-:W-:Y:S01]  /*2d30*/  LEA.HI.X.SX32 R55, R51, R2, 0x1, P2 ;  /* 0x0000000233377211 */ /* 0x000fe200010f0eff */
[----:B------:R2:W-:Y:S01]  /*2d40*/  STL.64 [R1+0x1a8], R58 ;  /* 0x0001a83a01007387 */ /* 0x0005e20000100a00 */
[----:B0-----:R-:W-:Y:S01]  /*2d50*/  IMAD R43, R8, 0x2, R7 ;  /* 0x00000002082b7824 */ /* 0x001fe200078e0207 */
[----:B-1----:R-:W-:-:S03]  /*2d60*/  LEA R60, P0, R35, R226, 0x1 ;  /* 0x000000e2233c7211 */ /* 0x002fc600078008ff */
[C---:B------:R-:W-:Y:S01]  /*2d70*/  IMAD R53, R8.reuse, 0x2, R43 ;  /* 0x0000000208357824 */ /* 0x040fe200078e022b */
[----:B--2---:R-:W-:Y:S02]  /*2d80*/  LEA R58, P1, R45, R226, 0x1 ;  /* 0x000000e22d3a7211 */ /* 0x004fe400078208ff */
[-C--:B------:R-:W-:Y:S01]  /*2d90*/  LEA.HI.X.SX32 R61, R35, R2.reuse, 0x1, P0 ;  /* 0x00000002233d7211 */ /* 0x080fe200000f0eff */
[----:B------:R-:W-:Y:S01]  /*2da0*/  IMAD R35, R8, 0x2, R53 ;  /* 0x0000000208237824 */ /* 0x000fe200078e0235 */
[----:B------:R-:W-:-:S03]  /*2db0*/  LEA.HI.X.SX32 R59, R45, R2, 0x1, P1 ;  /* 0x000000022d3b7211 */ /* 0x000fc600008f0eff */
[----:B------:R-:W-:Y:S01]  /*2dc0*/  STL.64 [R1+0x198], R60 ;  /* 0x0001983c01007387 */ /* 0x000fe20000100a00 */
[----:B------:R-:W-:-:S03]  /*2dd0*/  IMAD R45, R8, 0x2, R35 ;  /* 0x00000002082d7824 */ /* 0x000fc600078e0223 */
[----:B------:R0:W-:Y:S04]  /*2de0*/  STL.64 [R1+0x190], R58 ;  /* 0x0001903a01007387 */ /* 0x0001e80000100a00 */
[----:B------:R1:W-:Y:S01]  /*2df0*/  STL.64 [R1+0x188], R56 ;  /* 0x0001883801007387 */ /* 0x0003e20000100a00 */
[-C--:B0-----:R-:W-:Y:S02]  /*2e00*/  LEA R58, P0, R41, R226.reuse, 0x1 ;  /* 0x000000e2293a7211 */ /* 0x081fe400078008ff */
[----:B-1----:R-:W-:Y:S02]  /*2e10*/  LEA R56, P1, R49, R226, 0x1 ;  /* 0x000000e231387211 */ /* 0x002fe400078208ff */
[-C--:B------:R-:W-:Y:S01]  /*2e20*/  LEA.HI.X.SX32 R59, R41, R2.reuse, 0x1, P0 ;  /* 0x00000002293b7211 */ /* 0x080fe200000f0eff */
[----:B------:R-:W-:Y:S01]  /*2e30*/  IMAD R41, R8, 0x2, R45 ;  /* 0x0000000208297824 */ /* 0x000fe200078e022d */
[----:B------:R-:W-:-:S03]  /*2e40*/  LEA.HI.X.SX32 R57, R49, R2, 0x1, P1 ;  /* 0x0000000231397211 */ /* 0x000fc600008f0eff */
[----:B------:R0:W-:Y:S01]  /*2e50*/  STL.64 [R1+0x180], R58 ;  /* 0x0001803a01007387 */ /* 0x0001e20000100a00 */
[----:B------:R-:W-:-:S03]  /*2e60*/  IMAD R47, R8, 0x2, R41 ;  /* 0x00000002082f7824 */ /* 0x000fc600078e0229 */
[----:B------:R1:W-:Y:S04]  /*2e70*/  STL.64 [R1+0x178], R56 ;  /* 0x0001783801007387 */ /* 0x0003e80000100a00 */
[----:B------:R2:W-:Y:S01]  /*2e80*/  STL.64 [R1+0x170], R54 ;  /* 0x0001703601007387 */ /* 0x0005e20000100a00 */
[-C--:B0-----:R-:W-:Y:S02]  /*2e90*/  LEA R58, P0, R33, R226.reuse, 0x1 ;  /* 0x000000e2213a7211 */ /* 0x081fe400078008ff */
[----:B-1----:R-:W-:Y:S02]  /*2ea0*/  LEA R56, P1, R37, R226, 0x1 ;  /* 0x000000e225387211 */ /* 0x002fe400078208ff */
[----:B------:R-:W-:Y:S01]  /*2eb0*/  LEA.HI.X.SX32 R59, R33, R2, 0x1, P0 ;  /* 0x00000002213b7211 */ /* 0x000fe200000f0eff */
[----:B------:R-:W-:Y:S01]  /*2ec0*/  IMAD R33, R8, 0x2, R47 ;  /* 0x0000000208217824 */ /* 0x000fe200078e022f */
[----:B--2---:R-:W-:-:S02]  /*2ed0*/  LEA R54, P2, R39, R226, 0x1 ;  /* 0x000000e227367211 */ /* 0x004fc400078408ff */
[-C--:B------:R-:W-:Y:S01]  /*2ee0*/  LEA.HI.X.SX32 R57, R37, R2.reuse, 0x1, P1 ;  /* 0x0000000225397211 */ /* 0x080fe200008f0eff */
[----:B------:R-:W-:Y:S01]  /*2ef0*/  STL.64 [R1+0x168], R58 ;  /* 0x0001683a01007387 */ /* 0x000fe20000100a00 */
[----:B------:R-:W-:Y:S02]  /*2f00*/  LEA.HI.X.SX32 R55, R39, R2, 0x1, P2 ;  /* 0x0000000227377211 */ /* 0x000fe400010f0eff */
[C---:B------:R-:W-:Y:S01]  /*2f10*/  LEA R50, P2, R31.reuse, R226, 0x1 ;  /* 0x000000e21f327211 */ /* 0x040fe200078408ff */
[----:B------:R0:W-:Y:S01]  /*2f20*/  STL.64 [R1+0x160], R56 ;  /* 0x0001603801007387 */ /* 0x0001e20000100a00 */
[----:B------:R-:W-:Y:S02]  /*2f30*/  LEA R37, R8, R33, 0x1 ;  /* 0x0000002108257211 */ /* 0x000fe400078e08ff */
[----:B------:R-:W-:Y:S01]  /*2f40*/  LEA.HI.X.SX32 R51, R31, R2, 0x1, P2 ;  /* 0x000000021f337211 */ /* 0x000fe200010f0eff */
[----:B------:R1:W-:Y:S01]  /*2f50*/  STL.64 [R1+0x158], R54 ;  /* 0x0001583601007387 */ /* 0x0003e20000100a00 */
[----:B------:R-:W-:-:S04]  /*2f60*/  LEA R38, P2, R25, R226, 0x1 ;  /* 0x000000e219267211 */ /* 0x000fc800078408ff */
[----:B------:R-:W-:Y:S02]  /*2f70*/  LEA.HI.X.SX32 R39, R25, R2, 0x1, P2 ;  /* 0x0000000219277211 */ /* 0x000fe400010f0eff */
[-C--:B------:R-:W-:Y:S02]  /*2f80*/  LEA R20, P2, R19, R226.reuse, 0x1 ;  /* 0x000000e213147211 */ /* 0x080fe400078408ff */
[-C--:B0-----:R-:W-:Y:S02]  /*2f90*/  LEA R56, P0, R27, R226.reuse, 0x1 ;  /* 0x000000e21b387211 */ /* 0x081fe400078008ff */
[----:B-1----:R-:W-:Y:S02]  /*2fa0*/  LEA R54, P1, R29, R226, 0x1 ;  /* 0x000000e21d367211 */ /* 0x002fe400078208ff */
[-C--:B------:R-:W-:Y:S01]  /*2fb0*/  LEA.HI.X.SX32 R57, R27, R2.reuse, 0x1, P0 ;  /* 0x000000021b397211 */ /* 0x080fe200000f0eff */
[----:B------:R-:W-:Y:S01]  /*2fc0*/  IMAD R27, R8, 0x2, R37 ;  /* 0x00000002081b7824 */ /* 0x000fe200078e0225 */
[----:B------:R-:W-:-:S03]  /*2fd0*/  LEA.HI.X.SX32 R55, R29, R2, 0x1, P1 ;  /* 0x000000021d377211 */ /* 0x000fc600008f0eff */
[----:B------:R-:W-:Y:S01]  /*2fe0*/  STL.64 [R1+0x150], R56 ;  /* 0x0001503801007387 */ /* 0x000fe20000100a00 */
[----:B------:R-:W-:-:S03]  /*2ff0*/  IMAD R29, R8, 0x2, R27 ;  /* 0x00000002081d7824 */ /* 0x000fc600078e021b */
[----:B------:R0:W-:Y:S01]  /*3000*/  STL.64 [R1+0x148], R54 ;  /* 0x0001483601007387 */ /* 0x0001e20000100a00 */
[----:B------:R-:W-:-:S03]  /*3010*/  IMAD R31, R8, 0x2, R29 ;  /* 0x00000002081f7824 */ /* 0x000fc600078e021d */
[----:B------:R1:W-:Y:S01]  /*3020*/  STL.64 [R1+0x140], R50 ;  /* 0x0001403201007387 */ /* 0x0003e20000100a00 */
[-C--:B0-----:R-:W-:Y:S02]  /*3030*/  LEA R54, P0, R21, R226.reuse, 0x1 ;  /* 0x000000e215367211 */ /* 0x081fe400078008ff */
[----:B-1----:R-:W-:Y:S02]  /*3040*/  LEA R50, P1, R23, R226, 0x1 ;  /* 0x000000e217327211 */ /* 0x002fe400078208ff */
[-C--:B------:R-:W-:Y:S02]  /*3050*/  LEA.HI.X.SX32 R55, R21, R2.reuse, 0x1, P0 ;  /* 0x0000000215377211 */ /* 0x080fe400000f0eff */
[----:B------:R-:W-:Y:S02]  /*3060*/  LEA.HI.X.SX32 R51, R23, R2, 0x1, P1 ;  /* 0x0000000217337211 */ /* 0x000fe400008f0eff */
[----:B------:R-:W-:Y:S01]  /*3070*/  LEA R22, P1, R17, R226, 0x1 ;  /* 0x000000e211167211 */ /* 0x000fe200078208ff */
[----:B------:R0:W-:Y:S01]  /*3080*/  STL.64 [R1+0x138], R54 ;  /* 0x0001383601007387 */ /* 0x0001e20000100a00 */
[----:B------:R-:W-:-:S02]  /*3090*/  LEA.HI.X.SX32 R21, R19, R2, 0x1, P2 ;  /* 0x0000000213157211 */ /* 0x000fc400010f0eff */
[----:B------:R-:W-:Y:S01]  /*30a0*/  LEA.HI.X.SX32 R23, R17, R2, 0x1, P1 ;  /* 0x0000000211177211 */ /* 0x000fe200008f0eff */
[----:B------:R1:W-:Y:S01]  /*30b0*/  STL.64 [R1+0x130], R50 ;  /* 0x0001303201007387 */ /* 0x0003e20000100a00 */
[----:B------:R-:W-:-:S03]  /*30c0*/  LEA R16, P2, R13, R226, 0x1 ;  /* 0x000000e20d107211 */ /* 0x000fc600078408ff */
[----:B------:R2:W-:Y:S01]  /*30d0*/  STL.64 [R1+0x128], R38 ;  /* 0x0001282601007387 */ /* 0x0005e20000100a00 */
[----:B------:R-:W-:Y:S02]  /*30e0*/  LEA.HI.X.SX32 R17, R13, R2, 0x1, P2 ;  /* 0x000000020d117211 */ /* 0x000fe400010f0eff */
[-C--:B------:R-:W-:Y:S01]  /*30f0*/  LEA R10, P2, R43, R226.reuse, 0x1 ;  /* 0x000000e22b0a7211 */ /* 0x080fe200078408ff */
[----:B0-----:R-:W-:Y:S01]  /*3100*/  CS2R R54, SRZ ;  /* 0x0000000000367805 */ /* 0x001fe2000001ff00 */
[----:B-1----:R-:W-:-:S04]  /*3110*/  LEA R50, P0, R15, R226, 0x1 ;  /* 0x000000e20f327211 */ /* 0x002fc800078008ff */
[----:B------:R-:W-:Y:S01]  /*3120*/  LEA.HI.X.SX32 R51, R15, R2, 0x1, P0 ;  /* 0x000000020f337211 */ /* 0x000fe200000f0eff */
[----:B--2---:R-:W-:-:S04]  /*3130*/  IMAD R39, R8, 0x2, R31 ;  /* 0x0000000208277824 */ /* 0x004fc800078e021f */
        /* <DEDUP_REMOVED lines=13> */
[----:B------:R-:W-:Y:S01]  /*3210*/  STL.64 [R1+0x100], R20 ;  /* 0x0001001401007387 */ /* 0x000fe20000100a00 */
[----:B------:R-:W-:Y:S01]  /*3220*/  LEA R6, P2, R45, R226, 0x1 ;  /* 0x000000e22d067211 */ /* 0x000fe200078408ff */
[----:B------:R-:W-:Y:S02]  /*3230*/  CS2R R42, SRZ ;  /* 0x00000000002a7805 */ /* 0x000fe4000001ff00 */
[----:B------:R1:W-:Y:S04]  /*3240*/  STL.64 [R1+0xf8], R16 ;  /* 0x0000f81001007387 */ /* 0x0003e80000100a00 */
[----:B------:R-:W-:Y:S01]  /*3250*/  STL.64 [R1+0xf0], R18 ;  /* 0x0000f01201007387 */ /* 0x000fe20000100a00 */
[----:B0-----:R-:W-:-:S04]  /*3260*/  IMAD R23, R8, 0x2, R15 ;  /* 0x0000000208177824 */ /* 0x001fc800078e020f */
[----:B------:R-:W-:Y:S01]  /*3270*/  IMAD R25, R8, 0x2, R23 ;  /* 0x0000000208197824 */ /* 0x000fe200078e0217 */
[----:B-1----:R-:W-:-:S03]  /*3280*/  LEA R16, P1, R7, R226, 0x1 ;  /* 0x000000e207107211 */ /* 0x002fc600078208ff */
[----:B------:R-:W-:Y:S01]  /*3290*/  IMAD R5, R8, 0x2, R25 ;  /* 0x0000000208057824 */ /* 0x000fe200078e0219 */
[----:B------:R-:W-:Y:S02]  /*32a0*/  LEA.HI.X.SX32 R17, R7, R2, 0x1, P1 ;  /* 0x0000000207117211 */ /* 0x000fe400008f0eff */
[----:B------:R-:W-:Y:S02]  /*32b0*/  LEA R12, P1, R35, R226, 0x1 ;  /* 0x000000e2230c7211 */ /* 0x000fe400078208ff */
[-C--:B------:R-:W-:Y:S01]  /*32c0*/  LEA.HI.X.SX32 R7, R45, R2.reuse, 0x1, P2 ;  /* 0x000000022d077211 */ /* 0x080fe200010f0eff */
[----:B------:R0:W-:Y:S01]  /*32d0*/  STL.64 [R1+0xe8], R16 ;  /* 0x0000e81001007387 */ /* 0x0001e20000100a00 */
[----:B------:R-:W-:Y:S01]  /*32e0*/  LEA.HI.X.SX32 R13, R35, R2, 0x1, P1 ;  /* 0x00000002230d7211 */ /* 0x000fe200008f0eff */
[----:B------:R-:W-:Y:S02]  /*32f0*/  CS2R R44, SRZ ;  /* 0x00000000002c7805 */ /* 0x000fe4000001ff00 */
[----:B------:R1:W-:Y:S01]  /*3300*/  STL.64 [R1+0xe0], R10 ;  /* 0x0000e00a01007387 */ /* 0x0003e20000100a00 */
[----:B0-----:R-:W-:-:S04]  /*3310*/  LEA R16, P0, R53, R226, 0x1 ;  /* 0x000000e235107211 */ /* 0x001fc800078008ff */
[----:B------:R-:W-:Y:S01]  /*3320*/  LEA.HI.X.SX32 R17, R53, R2, 0x1, P0 ;  /* 0x0000000235117211 */ /* 0x000fe200000f0eff */
[C---:B-1----:R-:W-:Y:S01]  /*3330*/  IMAD R11, R8.reuse, 0x2, R5 ;  /* 0x00000002080b7824 */ /* 0x042fe200078e0205 */
[C---:B------:R-:W-:Y:S01]  /*3340*/  LEA R18, P0, R41.reuse, R226, 0x1 ;  /* 0x000000e229127211 */ /* 0x040fe200078008ff */
[----:B------:R-:W-:Y:S02]  /*3350*/  CS2R R52, SRZ ;  /* 0x0000000000347805 */ /* 0x000fe4000001ff00 */
[----:B------:R0:W-:Y:S01]  /*3360*/  STL.64 [R1+0xd8], R16 ;  /* 0x0000d81001007387 */ /* 0x0001e20000100a00 */
[----:B------:R-:W-:Y:S01]  /*3370*/  LEA.HI.X.SX32 R19, R41, R2, 0x1, P0 ;  /* 0x0000000229137211 */ /* 0x000fe200000f0eff */
[----:B------:R-:W-:Y:S01]  /*3380*/  IMAD R21, R8, 0x2, R11 ;  /* 0x0000000208157824 */ /* 0x000fe200078e020b */
[C---:B------:R-:W-:Y:S01]  /*3390*/  LEA R40, P0, R37.reuse, R226, 0x1 ;  /* 0x000000e225287211 */ /* 0x040fe200078008ff */
[----:B------:R1:W-:Y:S03]  /*33a0*/  STL.64 [R1+0xd0], R12 ;  /* 0x0000d00c01007387 */ /* 0x0003e60000100a00 */
[----:B------:R-:W-:Y:S01]  /*33b0*/  LEA.HI.X.SX32 R41, R37, R2, 0x1, P0 ;  /* 0x0000000225297211 */ /* 0x000fe200000f0eff */
[----:B------:R2:W-:Y:S01]  /*33c0*/  STL.64 [R1+0xc8], R6 ;  /* 0x0000c80601007387 */ /* 0x0005e20000100a00 */
[----:B0-----:R-:W-:-:S04]  /*33d0*/  LEA R16, P1, R47, R226, 0x1 ;  /* 0x000000e22f107211 */ /* 0x001fc800078208ff */
[----:B------:R-:W-:Y:S01]  /*33e0*/  LEA.HI.X.SX32 R17, R47, R2, 0x1, P1 ;  /* 0x000000022f117211 */ /* 0x000fe200008f0eff */
[----:B-1----:R-:W-:Y:S01]  /*33f0*/  IMAD R13, R8, 0x2, R21 ;  /* 0x00000002080d7824 */ /* 0x002fe200078e0215 */
[-C--:B------:R-:W-:Y:S01]  /*3400*/  LEA R34, P1, R27, R226.reuse, 0x1 ;  /* 0x000000e21b227211 */ /* 0x080fe200078208ff */
[----:B------:R-:W-:Y:S01]  /*3410*/  CS2R R46, SRZ ;  /* 0x00000000002e7805 */ /* 0x000fe2000001ff00 */
[----:B--2---:R-:W-:Y:S01]  /*3420*/  LEA R6, P2, R33, R226, 0x1 ;  /* 0x000000e221067211 */ /* 0x004fe200078408ff */
[----:B------:R0:W-:Y:S01]  /*3430*/  STL.64 [R1+0xb8], R16 ;  /* 0x0000b81001007387 */ /* 0x0001e20000100a00 */
[-C--:B------:R-:W-:Y:S02]  /*3440*/  LEA.HI.X.SX32 R35, R27, R2.reuse, 0x1, P1 ;  /* 0x000000021b237211 */ /* 0x080fe400008f0eff */
[----:B------:R-:W-:Y:S01]  /*3450*/  LEA.HI.X.SX32 R7, R33, R2, 0x1, P2 ;  /* 0x0000000221077211 */ /* 0x000fe200010f0eff */
[----:B------:R1:W-:Y:S01]  /*3460*/  STL.64 [R1+0xc0], R18 ;  /* 0x0000c01201007387 */ /* 0x0003e20000100a00 */
[----:B------:R-:W-:-:S03]  /*3470*/  LEA R32, P1, R39, R226, 0x1 ;  /* 0x000000e227207211 */ /* 0x000fc600078208ff */
[----:B------:R2:W-:Y:S01]  /*3480*/  STL.64 [R1+0xb0], R6 ;  /* 0x0000b00601007387 */ /* 0x0005e20000100a00 */
[----:B------:R-:W-:Y:S02]  /*3490*/  LEA.HI.X.SX32 R33, R39, R2, 0x1, P1 ;  /* 0x0000000227217211 */ /* 0x000fe400008f0eff */
[----:B------:R-:W-:Y:S01]  /*34a0*/  LEA R28, P1, R23, R226, 0x1 ;  /* 0x000000e2171c7211 */ /* 0x000fe200078208ff */
[----:B0-----:R-:W-:-:S04]  /*34b0*/  IMAD R17, R8, 0x2, R13 ;  /* 0x0000000208117824 */ /* 0x001fc800078e020d */
[----:B-1----:R-:W-:Y:S01]  /*34c0*/  IMAD R19, R8, 0x2, R17 ;  /* 0x0000000208137824 */ /* 0x002fe200078e0211 */
[----:B--2---:R-:W-:-:S04]  /*34d0*/  LEA R6, P2, R29, R226, 0x1 ;  /* 0x000000e21d067211 */ /* 0x004fc800078408ff */
[----:B------:R-:W-:Y:S02]  /*34e0*/  LEA.HI.X.SX32 R7, R29, R2, 0x1, P2 ;  /* 0x000000021d077211 */ /* 0x000fe400010f0eff */
[----:B------:R-:W-:Y:S02]  /*34f0*/  LEA R26, P2, R49, R226, 0x1 ;  /* 0x000000e2311a7211 */ /* 0x000fe400078408ff */
[-C--:B------:R-:W-:Y:S01]  /*3500*/  LEA.HI.X.SX32 R29, R23, R2.reuse, 0x1, P1 ;  /* 0x00000002171d7211 */ /* 0x080fe200008f0eff */
[----:B------:R0:W-:Y:S01]  /*3510*/  STL.64 [R1+0x98], R6 ;  /* 0x0000980601007387 */ /* 0x0001e20000100a00 */
[----:B------:R-:W-:-:S03]  /*3520*/  LEA.HI.X.SX32 R27, R49, R2, 0x1, P2 ;  /* 0x00000002311b7211 */ /* 0x000fc600010f0eff */
[----:B------:R1:W-:Y:S04]  /*3530*/  STL.64 [R1+0xa8], R40 ;  /* 0x0000a82801007387 */ /* 0x0003e80000100a00 */
[----:B------:R2:W-:Y:S01]  /*3540*/  STL.64 [R1+0xa0], R34 ;  /* 0x0000a02201007387 */ /* 0x0005e20000100a00 */
[----:B0-----:R-:W-:-:S04]  /*3550*/  IMAD R7, R8, 0x2, R19 ;  /* 0x0000000208077824 */ /* 0x001fc800078e0213 */
[C---:B------:R-:W-:Y:S01]  /*3560*/  IMAD R12, R8.reuse, 0x2, R7 ;  /* 0x00000002080c7824 */ /* 0x040fe200078e0207 */
[----:B-1----:R-:W-:Y:S01]  /*3570*/  CS2R R40, SRZ ;  /* 0x0000000000287805 */ /* 0x002fe2000001ff00 */
[C---:B--2---:R-:W-:Y:S02]  /*3580*/  LEA R34, P0, R31.reuse, R226, 0x1 ;  /* 0x000000e21f227211 */ /* 0x044fe400078008ff */
[C---:B------:R-:W-:Y:S02]  /*3590*/  IMAD R16, R8.reuse, 0x2, R12 ;  /* 0x0000000208107824 */ /* 0x040fe400078e020c */
[----:B------:R-:W-:Y:S02]  /*35a0*/  LEA.HI.X.SX32 R35, R31, R2, 0x1, P0 ;  /* 0x000000021f237211 */ /* 0x000fe400000f0eff */
[C---:B------:R-:W-:Y:S01]  /*35b0*/  IMAD R9, R8.reuse, 0x2, R16 ;  /* 0x0000000208097824 */ /* 0x040fe200078e0210 */
[C---:B------:R-:W-:Y:S02]  /*35c0*/  LEA R30, P0, R15.reuse, R226, 0x1 ;  /* 0x000000e20f1e7211 */ /* 0x040fe400078008ff */
[----:B------:R0:W-:Y:S02]  /*35d0*/  STL.64 [R1+0x90], R34 ;  /* 0x0000902201007387 */ /* 0x0001e40000100a00 */
[----:B------:R-:W-:Y:S01]  /*35e0*/  LEA.HI.X.SX32 R31, R15, R2, 0x1, P0 ;  /* 0x000000020f1f7211 */ /* 0x000fe200000f0eff */
[C---:B------:R-:W-:Y:S01]  /*35f0*/  IMAD R10, R8.reuse, 0x2, R9 ;  /* 0x00000002080a7824 */ /* 0x040fe200078e0209 */
[----:B------:R1:W-:Y:S03]  /*3600*/  STL.64 [R1+0x88], R32 ;  /* 0x0000882001007387 */ /* 0x0003e60000100a00 */
[----:B------:R-:W-:Y:S01]  /*3610*/  IMAD R15, R8, 0x2, R10 ;  /* 0x00000002080f7824 */ /* 0x000fe200078e020a */
[----:B------:R2:W-:Y:S04]  /*3620*/  STL.64 [R1+0x80], R26 ;  /* 0x0000801a01007387 */ /* 0x0005e80000100a00 */
[----:B------:R3:W-:Y:S01]  /*3630*/  STL.64 [R1+0x78], R30 ;  /* 0x0000781e01007387 */ /* 0x0007e20000100a00 */
[----:B0-----:R-:W-:-:S03]  /*3640*/  CS2R R34, SRZ ;  /* 0x0000000000227805 */ /* 0x001fc6000001ff00 */
[----:B------:R0:W-:Y:S01]  /*3650*/  STL.64 [R1+0x70], R28 ;  /* 0x0000701c01007387 */ /* 0x0001e20000100a00 */
[----:B-1----:R-:W-:Y:S01]  /*3660*/  CS2R R32, SRZ ;  /* 0x0000000000207805 */ /* 0x002fe2000001ff00 */
[----:B--2---:R-:W-:-:S04]  /*3670*/  LEA R26, P2, R25, R226, 0x1 ;  /* 0x000000e2191a7211 */ /* 0x004fc800078408ff */
[----:B------:R-:W-:Y:S01]  /*3680*/  LEA.HI.X.SX32 R27, R25, R2, 0x1, P2 ;  /* 0x00000002191b7211 */ /* 0x000fe200010f0eff */
[----:B---3--:R-:W-:Y:S01]  /*3690*/  CS2R R30, SRZ ;  /* 0x00000000001e7805 */ /* 0x008fe2000001ff00 */
[-C--:B------:R-:W-:Y:S02]  /*36a0*/  LEA R22, P2, R21, R226.reuse, 0x1 ;  /* 0x000000e215167211 */ /* 0x080fe400078408ff */
[----:B0-----:R-:W-:Y:S01]  /*36b0*/  LEA R28, P0, R5, R226, 0x1 ;  /* 0x000000e2051c7211 */ /* 0x001fe200078008ff */
[----:B------:R0:W-:Y:S01]  /*36c0*/  STL.64 [R1+0x68], R26 ;  /* 0x0000681a01007387 */ /* 0x0001e20000100a00 */
[-C--:B------:R-:W-:Y:S02]  /*36d0*/  LEA.HI.X.SX32 R23, R21, R2.reuse, 0x1, P2 ;  /* 0x0000000215177211 */ /* 0x080fe400010f0eff */
[----:B------:R-:W-:Y:S01]  /*36e0*/  LEA.HI.X.SX32 R29, R5, R2, 0x1, P0 ;  /* 0x00000002051d7211 */ /* 0x000fe200000f0eff */
[----:B------:R-:W-:-:S04]  /*36f0*/  IMAD R5, R8, 0x2, R15 ;  /* 0x0000000208057824 */ /* 0x000fc800078e020f */
[----:B------:R1:W-:Y:S01]  /*3700*/  STL.64 [R1+0x60], R28 ;  /* 0x0000601c01007387 */ /* 0x0003e20000100a00 */
[----:B0-----:R-:W-:-:S04]  /*3710*/  LEA R26, P1, R11, R226, 0x1 ;  /* 0x000000e20b1a7211 */ /* 0x001fc800078208ff */
[----:B------:R-:W-:Y:S01]  /*3720*/  LEA.HI.X.SX32 R27, R11, R2, 0x1, P1 ;  /* 0x000000020b1b7211 */ /* 0x000fe200008f0eff */
[----:B------:R-:W-:Y:S01]  /*3730*/  IMAD R11, R8, 0x2, R5 ;  /* 0x00000002080b7824 */ /* 0x000fe200078e0205 */
[C---:B------:R-:W-:Y:S01]  /*3740*/  LEA R24, P1, R17.reuse, R226, 0x1 ;  /* 0x000000e211187211 */ /* 0x040fe200078208ff */
[----:B-1----:R-:W-:Y:S02]  /*3750*/  CS2R R28, SRZ ;  /* 0x00000000001c7805 */ /* 0x002fe4000001ff00 */
[----:B------:R0:W-:Y:S01]  /*3760*/  STL.64 [R1+0x58], R26 ;  /* 0x0000581a01007387 */ /* 0x0001e20000100a00 */
[----:B------:R-:W-:-:S03]  /*3770*/  LEA.HI.X.SX32 R25, R17, R2, 0x1, P1 ;  /* 0x0000000211197211 */ /* 0x000fc600008f0eff */
[----:B------:R1:W-:Y:S01]  /*3780*/  STL.64 [R1+0x50], R22 ;  /* 0x0000501601007387 */ /* 0x0003e20000100a00 */
[-C--:B0-----:R-:W-:Y:S02]  /*3790*/  LEA R26, P0, R13, R226.reuse, 0x1 ;  /* 0x000000e20d1a7211 */ /* 0x081fe400078008ff */
[----:B-1----:R-:W-:Y:S02]  /*37a0*/  LEA R22, P2, R19, R226, 0x1 ;  /* 0x000000e213167211 */ /* 0x002fe400078408ff */
[-C--:B------:R-:W-:Y:S01]  /*37b0*/  LEA.HI.X.SX32 R27, R13, R2.reuse, 0x1, P0 ;  /* 0x000000020d1b7211 */ /* 0x080fe200000f0eff */
[----:B------:R-:W-:Y:S01]  /*37c0*/  IMAD R13, R8, 0x2, R11 ;  /* 0x00000002080d7824 */ /* 0x000fe200078e020b */
[----:B------:R-:W-:Y:S02]  /*37d0*/  LEA.HI.X.SX32 R23, R19, R2, 0x1, P2 ;  /* 0x0000000213177211 */ /* 0x000fe400010f0eff */
[----:B------:R-:W-:Y:S01]  /*37e0*/  LEA R20, P2, R16, R226, 0x1 ;  /* 0x000000e210147211 */ /* 0x000fe200078408ff */
[----:B------:R0:W-:Y:S01]  /*37f0*/  STL.64 [R1+0x48], R26 ;  /* 0x0000481a01007387 */ /* 0x0001e20000100a00 */
[----:B------:R-:W-:-:S02]  /*3800*/  IMAD R6, R8, 0x2, R13 ;  /* 0x0000000208067824 */ /* 0x000fc400078e020d */
[----:B------:R-:W-:Y:S01]  /*3810*/  LEA.HI.X.SX32 R21, R16, R2, 0x1, P2 ;  /* 0x0000000210157211 */ /* 0x000fe200010f0eff */
[----:B------:R1:W-:Y:S01]  /*3820*/  STL.64 [R1+0x40], R24 ;  /* 0x0000401801007387 */ /* 0x0003e20000100a00 */
[----:B------:R-:W-:-:S03]  /*3830*/  LEA R18, P2, R15, R226, 0x1 ;  /* 0x000000e20f127211 */ /* 0x000fc600078408ff */
[----:B------:R2:W-:Y:S01]  /*3840*/  STL.64 [R1+0x38], R22 ;  /* 0x0000381601007387 */ /* 0x0005e20000100a00 */
[----:B------:R-:W-:Y:S02]  /*3850*/  LEA.HI.X.SX32 R19, R15, R2, 0x1, P2 ;  /* 0x000000020f137211 */ /* 0x000fe400010f0eff */
[----:B------:R-:W-:Y:S01]  /*3860*/  LEA R248, P2, R13, R226, 0x1 ;  /* 0x000000e20df87211 */ /* 0x000fe200078408ff */
[----:B0-----:R-:W-:-:S03]  /*3870*/  CS2R R26, SRZ ;  /* 0x00000000001a7805 */ /* 0x001fc6000001ff00 */
[----:B------:R-:W-:Y:S02]  /*3880*/  LEA.HI.X.SX32 R249, R13, R2, 0x1, P2 ;  /* 0x000000020df97211 */ /* 0x000fe400010f0eff */
[CC--:B-1----:R-:W-:Y:S02]  /*3890*/  LEA R24, P0, R7.reuse, R226.reuse, 0x1 ;  /* 0x000000e207187211 */ /* 0x0c2fe400078008ff */
[----:B--2---:R-:W-:Y:S02]  /*38a0*/  LEA R22, P1, R12, R226, 0x1 ;  /* 0x000000e20c167211 */ /* 0x004fe400078208ff */
[-C--:B------:R-:W-:Y:S01]  /*38b0*/  LEA.HI.X.SX32 R25, R7, R2.reuse, 0x1, P0 ;  /* 0x0000000207197211 */ /* 0x080fe200000f0eff */
[----:B------:R-:W-:Y:S01]  /*38c0*/  IMAD R7, R8, 0x2, R6 ;  /* 0x0000000208077824 */ /* 0x000fe200078e0206 */
[----:B------:R-:W-:-:S03]  /*38d0*/  LEA.HI.X.SX32 R23, R12, R2, 0x1, P1 ;  /* 0x000000020c177211 */ /* 0x000fc600008f0eff */
[----:B------:R0:W-:Y:S01]  /*38e0*/  STL.64 [R1+0x30], R24 ;  /* 0x0000301801007387 */ /* 0x0001e20000100a00 */
[----:B------:R-:W-:-:S03]  /*38f0*/  IMAD R12, R8, 0x2, R7 ;  /* 0x00000002080c7824 */ /* 0x000fc600078e0207 */
[----:B------:R1:W-:Y:S02]  /*3900*/  STL.64 [R1+0x28], R22 ;  /* 0x0000281601007387 */ /* 0x0003e40000100a00 */
[C---:B------:R-:W-:Y:S02]  /*3910*/  LEA R242, P2, R12.reuse, R226, 0x1 ;  /* 0x000000e20cf27211 */ /* 0x040fe400078408ff */
[----:B------:R2:W-:Y:S02]  /*3920*/  STL.64 [R1+0x20], R20 ;  /* 0x0000201401007387 */ /* 0x0005e40000100a00 */
[----:B------:R-:W-:Y:S01]  /*3930*/  LEA.HI.X.SX32 R243, R12, R2, 0x1, P2 ;  /* 0x000000020cf37211 */ /* 0x000fe200010f0eff */
[----:B0-----:R-:W-:Y:S01]  /*3940*/  CS2R R24, SRZ ;  /* 0x0000000000187805 */ /* 0x001fe2000001ff00 */
[----:B-1----:R-:W-:-:S04]  /*3950*/  LEA R22, P0, R9, R226, 0x1 ;  /* 0x000000e209167211 */ /* 0x002fc800078008ff */
[----:B------:R-:W-:Y:S01]  /*3960*/  LEA.HI.X.SX32 R23, R9, R2, 0x1, P0 ;  /* 0x0000000209177211 */ /* 0x000fe200000f0eff */
[----:B------:R-:W-:Y:S01]  /*3970*/  IMAD R9, R8, 0x2, R12 ;  /* 0x0000000208097824 */ /* 0x000fe200078e020c */
[CC--:B--2---:R-:W-:Y:S02]  /*3980*/  LEA R20, P1, R10.reuse, R226.reuse, 0x1 ;  /* 0x000000e20a147211 */ /* 0x0c4fe400078208ff */
[----:B------:R-:W-:Y:S01]  /*3990*/  LEA R16, P0, R5, R226, 0x1 ;  /* 0x000000e205107211 */ /* 0x000fe200078008ff */
[----:B------:R0:W-:Y:S01]  /*39a0*/  STL.64 [R1+0x18], R22 ;  /* 0x0000181601007387 */ /* 0x0001e20000100a00 */
[----:B------:R-:W-:Y:S02]  /*39b0*/  LEA.HI.X.SX32 R21, R10, R2, 0x1, P1 ;  /* 0x000000020a157211 */ /* 0x000fe400008f0eff */
[C---:B------:R-:W-:Y:S02]  /*39c0*/  LEA R250, P1, R11.reuse, R226, 0x1 ;  /* 0x000000e20bfa7211 */ /* 0x040fe400078208ff */
[----:B------:R-:W-:Y:S01]  /*39d0*/  LEA R10, R8, R9, 0x1 ;  /* 0x00000009080a7211 */ /* 0x000fe200078e08ff */
[----:B------:R0:W-:Y:S01]  /*39e0*/  STL.64 [R1+0x10], R20 ;  /* 0x0000101401007387 */ /* 0x0001e20000100a00 */
[----:B------:R-:W-:-:S02]  /*39f0*/  LEA.HI.X.SX32 R251, R11, R2, 0x1, P1 ;  /* 0x000000020bfb7211 */ /* 0x000fc400008f0eff */
[----:B------:R-:W-:Y:S01]  /*3a00*/  LEA.HI.X.SX32 R17, R5, R2, 0x1, P0 ;  /* 0x0000000205117211 */ /* 0x000fe200000f0eff */
[----:B------:R-:W-:Y:S01]  /*3a10*/  IMAD R11, R8, 0x2, R10 ;  /* 0x00000002080b7824 */ /* 0x000fe200078e020a */
[-C--:B------:R-:W-:Y:S01]  /*3a20*/  LEA R246, P0, R6, R226.reuse, 0x1 ;  /* 0x000000e206f67211 */ /* 0x080fe200078008ff */
[----:B------:R0:W-:Y:S01]  /*3a30*/  STL.64 [R1+0x8], R18 ;  /* 0x0000081201007387 */ /* 0x0001e20000100a00 */
[C---:B------:R-:W-:Y:S01]  /*3a40*/  LEA R244, P1, R7.reuse, R226, 0x1 ;  /* 0x000000e207f47211 */ /* 0x040fe200078208ff */
[----:B------:R-:W-:Y:S01]  /*3a50*/  IMAD R5, R8, 0x2, R11 ;  /* 0x0000000208057824 */ /* 0x000fe200078e020b */
[-C--:B------:R-:W-:Y:S01]  /*3a60*/  LEA.HI.X.SX32 R247, R6, R2.reuse, 0x1, P0 ;  /* 0x0000000206f77211 */ /* 0x080fe200000f0eff */
[----:B------:R0:W-:Y:S01]  /*3a70*/  STL.64 [R1], R16 ;  /* 0x0000001001007387 */ /* 0x0001e20000100a00 */
[----:B------:R-:W-:Y:S01]  /*3a80*/  LEA.HI.X.SX32 R245, R7, R2, 0x1, P1 ;  /* 0x0000000207f57211 */ /* 0x000fe200008f0eff */
[----:B------:R-:W-:Y:S01]  /*3a90*/  IMAD R6, R8, 0x2, R5 ;  /* 0x0000000208067824 */ /* 0x000fe200078e0205 */
[----:B------:R-:W-:-:S02]  /*3aa0*/  LEA R236, P1, R10, R226, 0x1 ;  /* 0x000000e20aec7211 */ /* 0x000fc400078208ff */
[-C--:B------:R-:W-:Y:S01]  /*3ab0*/  LEA R238, P0, R9, R226.reuse, 0x1 ;  /* 0x000000e209ee7211 */ /* 0x080fe200078008ff */
[----:B------:R-:W-:Y:S01]  /*3ac0*/  IMAD R7, R8, 0x2, R6 ;  /* 0x0000000208077824 */ /* 0x000fe200078e0206 */
[----:B------:R-:W-:Y:S02]  /*3ad0*/  LEA R234, P2, R11, R226, 0x1 ;  /* 0x000000e20bea7211 */ /* 0x000fe400078408ff */
[----:B------:R-:W-:Y:S01]  /*3ae0*/  LEA.HI.X.SX32 R237, R10, R2, 0x1, P1 ;  /* 0x000000020aed7211 */ /* 0x000fe200008f0eff */
[----:B------:R-:W-:Y:S01]  /*3af0*/  IMAD R8, R8, 0x2, R7 ;  /* 0x0000000208087824 */ /* 0x000fe200078e0207 */
[----:B------:R-:W-:Y:S02]  /*3b00*/  LEA R230, P1, R6, R226, 0x1 ;  /* 0x000000e206e67211 */ /* 0x000fe400078208ff */
[-C--:B------:R-:W-:Y:S02]  /*3b10*/  LEA.HI.X.SX32 R239, R9, R2.reuse, 0x1, P0 ;  /* 0x0000000209ef7211 */ /* 0x080fe400000f0eff */
[----:B------:R-:W-:-:S02]  /*3b20*/  LEA.HI.X.SX32 R235, R11, R2, 0x1, P2 ;  /* 0x000000020beb7211 */ /* 0x000fc400010f0eff */
[-C--:B------:R-:W-:Y:S02]  /*3b30*/  LEA R232, P0, R5, R226.reuse, 0x1 ;  /* 0x000000e205e87211 */ /* 0x080fe400078008ff */
[-C--:B------:R-:W-:Y:S02]  /*3b40*/  LEA R228, P2, R7, R226.reuse, 0x1 ;  /* 0x000000e207e47211 */ /* 0x080fe400078408ff */
[----:B------:R-:W-:Y:S02]  /*3b50*/  LEA R226, P3, R8, R226, 0x1 ;  /* 0x000000e208e27211 */ /* 0x000fe400078608ff */
[-C--:B------:R-:W-:Y:S02]  /*3b60*/  LEA.HI.X.SX32 R231, R6, R2.reuse, 0x1, P1 ;  /* 0x0000000206e77211 */ /* 0x080fe400008f0eff */
[----:B------:R-:W-:Y:S02]  /*3b70*/  LOP3.LUT R6, R14, 0x30, R48, 0x78, !PT ;  /* 0x000000300e067812 */ /* 0x000fe400078e7830 */
[-C--:B------:R-:W-:Y:S01]  /*3b80*/  LEA.HI.X.SX32 R233, R5, R2.reuse, 0x1, P0 ;  /* 0x0000000205e97211 */ /* 0x080fe200000f0eff */
[----:B------:R-:W-:Y:S01]  /*3b90*/  IMAD.MOV.U32 R5, RZ, RZ, RZ ;  /* 0x000000ffff057224 */ /* 0x000fe200078e00ff */
[-C--:B------:R-:W-:Y:S01]  /*3ba0*/  LEA.HI.X.SX32 R229, R7, R2.reuse, 0x1, P2 ;  /* 0x0000000207e57211 */ /* 0x080fe200010f0eff */
[----:B------:R-:W-:Y:S01]  /*3bb0*/  IMAD.MOV.U32 R7, RZ, RZ, -0x800000 ;  /* 0xff800000ff077424 */ /* 0x000fe200078e00ff */
[----:B------:R-:W-:Y:S01]  /*3bc0*/  LEA.HI.X.SX32 R227, R8, R2, 0x1, P3 ;  /* 0x0000000208e37211 */ /* 0x000fe200018f0eff */
[----:B------:R-:W-:Y:S01]  /*3bd0*/  IMAD.MOV.U32 R8, RZ, RZ, -0x800000 ;  /* 0xff800000ff087424 */ /* 0x000fe200078e00ff */
[----:B------:R-:W-:Y:S01]  /*3be0*/  IADD3 R9, R3, 0x8, RZ ;  /* 0x0000000803097810 */ /* 0x000fe20007ffe0ff */
[----:B------:R-:W-:Y:S01]  /*3bf0*/  IMAD.MOV.U32 R2, RZ, RZ, RZ ;  /* 0x000000ffff027224 */ /* 0x000fe200078e00ff */
[----:B0-----:R-:W-:-:S02]  /*3c00*/  LOP3.LUT R221, R6, 0x40, RZ, 0x3c, !PT ;  /* 0x0000004006dd7812 */ /* 0x001fc400078e3cff */
.L_x_2:
[----:B------:R-:W2:Y:S04]  /*3c10*/  LDL.64 R14, [R1+0x398] ;  /* 0x00039800010e7983 */ /* 0x000ea80000100a00 */
[----:B------:R-:W3:Y:S04]  /*3c20*/  LDL.64 R56, [R1+0x360] ;  /* 0x0003600001387983 */ /* 0x000ee80000100a00 */
[----:B------:R-:W4:Y:S04]  /*3c30*/  LDL.64 R10, [R1+0x380] ;  /* 0x00038000010a7983 */ /* 0x000f280000100a00 */
[----:B------:R-:W5:Y:S04]  /*3c40*/  LDL.64 R18, [R1+0x370] ;  /* 0x0003700001127983 */ /* 0x000f680000100a00 */
[----:B------:R-:W4:Y:S04]  /*3c50*/  LDL.64 R22, [R1+0x390] ;  /* 0x0003900001167983 */ /* 0x000f280000100a00 */
[----:B------:R-:W5:Y:S04]  /*3c60*/  LDL.64 R72, [R1+0x378] ;  /* 0x0003780001487983 */ /* 0x000f680000100a00 */
        /* <DEDUP_REMOVED lines=35> */
[----:B------:R-:W5:Y:S01]  /*3ea0*/  LDL.64 R148, [R1+0x200] ;  /* 0x0002000001947983 */ /* 0x000f620000100a00 */
[----:B--2---:R-:W-:-:S05]  /*3eb0*/  IMAD.WIDE R14, R5, 0x2, R14 ;  /* 0x00000002050e7825 */ /* 0x004fca00078e020e */
[----:B------:R3:W2:Y:S02]  /*3ec0*/  LDG.E.U16 R9, [R14.64] ;  /* 0x000000060e097981 */ /* 0x0006a4000c1e1500 */
[C---:B---3--:R-:W-:Y:S02]  /*3ed0*/  IMAD.WIDE R14, R5.reuse, 0x2, R56 ;  /* 0x00000002050e7825 */ /* 0x048fe400078e0238 */
[----:B------:R-:W3:Y:S02]  /*3ee0*/  LDL.64 R56, [R1+0x308] ;  /* 0x0003080001387983 */ /* 0x000ee40000100a00 */
[----:B----4-:R-:W-:-:S04]  /*3ef0*/  IMAD.WIDE R10, R5, 0x2, R10 ;  /* 0x00000002050a7825 */ /* 0x010fc800078e020a */
[----:B-----5:R-:W-:-:S04]  /*3f00*/  IMAD.WIDE R18, R5, 0x2, R18 ;  /* 0x0000000205127825 */ /* 0x020fc800078e0212 */
[C---:B------:R-:W-:Y:S02]  /*3f10*/  IMAD.WIDE R36, R5.reuse, 0x2, R22 ;  /* 0x0000000205247825 */ /* 0x040fe400078e0216 */
[----:B------:R0:W4:Y:S02]  /*3f20*/  LDG.E.U16 R23, [R10.64] ;  /* 0x000000060a177981 */ /* 0x000124000c1e1500 */
[C---:B------:R-:W-:Y:S02]  /*3f30*/  IMAD.WIDE R12, R5.reuse, 0x2, R12 ;  /* 0x00000002050c7825 */ /* 0x040fe400078e020c */
[----:B------:R1:W2:Y:S04]  /*3f40*/  LDG.E.U16 R22, [R14.64] ;  /* 0x000000060e167981 */ /* 0x0002a8000c1e1500 */
[----:B------:R1:W2:Y:S01]  /*3f50*/  LDG.E.U16 R61, [R12.64] ;  /* 0x000000060c3d7981 */ /* 0x0002a2000c1e1500 */
[----:B0-----:R-:W-:-:S03]  /*3f60*/  IMAD.WIDE R10, R5, 0x2, R72 ;  /* 0x00000002050a7825 */ /* 0x001fc600078e0248 */
[----:B------:R0:W2:Y:S01]  /*3f70*/  LDG.E.U16 R73, [R18.64] ;  /* 0x0000000612497981 */ /* 0x0000a2000c1e1500 */
[----:B-1----:R-:W-:-:S03]  /*3f80*/  IMAD.WIDE R14, R5, 0x2, R58 ;  /* 0x00000002050e7825 */ /* 0x002fc600078e023a */
[----:B------:R1:W2:Y:S01]  /*3f90*/  LDG.E.U16 R11, [R10.64] ;  /* 0x000000060a0b7981 */ /* 0x0002a2000c1e1500 */
[----:B------:R-:W-:-:S03]  /*3fa0*/  IMAD.WIDE R16, R5, 0x2, R16 ;  /* 0x0000000205107825 */ /* 0x000fc600078e0210 */
[----:B------:R1:W2:Y:S01]  /*3fb0*/  LDG.E.U16 R36, [R36.64] ;  /* 0x0000000624247981 */ /* 0x0002a2000c1e1500 */
[----:B0-----:R-:W-:-:S03]  /*3fc0*/  IMAD.WIDE R18, R5, 0x2, R86 ;  /* 0x0000000205127825 */ /* 0x001fc600078e0256 */
[----:B------:R-:W2:Y:S01]  /*3fd0*/  LDL.64 R86, [R1+0x2d8] ;  /* 0x0002d80001567983 */ /* 0x000ea20000100a00 */
[----:B------:R-:W-:-:S03]  /*3fe0*/  IMAD.WIDE R12, R5, 0x2, R62 ;  /* 0x00000002050c7825 */ /* 0x000fc600078e023e */
[----:B------:R0:W4:Y:S04]  /*3ff0*/  LDG.E.U16 R59, [R18.64] ;  /* 0x00000006123b7981 */ /* 0x000128000c1e1500 */
[----:B------:R1:W4:Y:S01]  /*4000*/  LDG.E.U16 R12, [R12.64] ;  /* 0x000000060c0c7981 */ /* 0x000322000c1e1500 */
[----:B------:R-:W-:-:S03]  /*4010*/  IMAD.WIDE R20, R5, 0x2, R20 ;  /* 0x0000000205147825 */ /* 0x000fc600078e0214 */
[----:B------:R1:W4:Y:S01]  /*4020*/  LDG.E.U16 R60, [R16.64] ;  /* 0x00000006103c7981 */ /* 0x000322000c1e1500 */
[----:B0-----:R-:W-:-:S03]  /*4030*/  IMAD.WIDE R18, R5, 0x2, R84 ;  /* 0x0000000205127825 */ /* 0x001fc600078e0254 */
[----:B------:R-:W4:Y:S04]  /*4040*/  LDL.64 R84, [R1+0x2d0] ;  /* 0x0002d00001547983 */ /* 0x000f280000100a00 */
[----:B-1----:R3:W2:Y:S01]  /*4050*/  LDG.E.U16 R13, [R14.64] ;  /* 0x000000060e0d7981 */ /* 0x0026a2000c1e1500 */
[----:B------:R-:W-:-:S03]  /*4060*/  IMAD.WIDE R16, R5, 0x2, R74 ;  /* 0x0000000205107825 */ /* 0x000fc600078e024a */
[----:B------:R-:W2:Y:S01]  /*4070*/  LDL.64 R62, [R1+0x2f0] ;  /* 0x0002f000013e7983 */ /* 0x000ea20000100a00 */
[----:B------:R-:W-:-:S03]  /*4080*/  IMAD.WIDE R50, R5, 0x2, R50 ;  /* 0x0000000205327825 */ /* 0x000fc600078e0232 */
[----:B------:R0:W2:Y:S01]  /*4090*/  LDG.E.U16 R10, [R18.64] ;  /* 0x00000006120a7981 */ /* 0x0000a2000c1e1500 */
[----:B------:R-:W-:-:S03]  /*40a0*/  IMAD.WIDE R38, R5, 0x2, R38 ;  /* 0x0000000205267825 */ /* 0x000fc600078e0226 */
[----:B------:R1:W2:Y:S01]  /*40b0*/  LDG.E.U16 R58, [R50.64] ;  /* 0x00000006323a7981 */ /* 0x0002a2000c1e1500 */
[----:B------:R-:W-:-:S03]  /*40c0*/  IMAD.WIDE R74, R5, 0x2, R48 ;  /* 0x00000002054a7825 */ /* 0x000fc600078e0230 */
[----:B------:R1:W2:Y:S01]  /*40d0*/  LDG.E.U16 R49, [R20.64] ;  /* 0x0000000614317981 */ /* 0x0002a2000c1e1500 */
[----:B0-----:R-:W-:-:S03]  /*40e0*/  IMAD.WIDE R18, R5, 0x2, R90 ;  /* 0x0000000205127825 */ /* 0x001fc600078e025a */
[----:B------:R-:W2:Y:S01]  /*40f0*/  LDL.64 R90, [R1+0x2a8] ;  /* 0x0002a800015a7983 */ /* 0x000ea20000100a00 */
[----:B-1----:R-:W-:-:S03]  /*4100*/  IMAD.WIDE R50, R5, 0x2, R100 ;  /* 0x0000000205327825 */ /* 0x002fc600078e0264 */
[----:B------:R-:W2:Y:S04]  /*4110*/  LDL.64 R100, [R1+0x268] ;  /* 0x0002680001647983 */ /* 0x000ea80000100a00 */
[----:B------:R0:W2:Y:S04]  /*4120*/  LDG.E.U16 R21, [R16.64] ;  /* 0x0000000610157981 */ /* 0x0000a8000c1e1500 */
[----:B------:R1:W2:Y:S04]  /*4130*/  LDG.E.U16 R20, [R38.64] ;  /* 0x0000000626147981 */ /* 0x0002a8000c1e1500 */
        /* <DEDUP_REMOVED lines=9> */
[----:B------:R-:W2:Y:S04]  /*41d0*/  LDL.64 R94, [R1+0x280] ;  /* 0x00028000015e7983 */ /* 0x000ea80000100a00 */
[----:B------:R0:W2:Y:S02]  /*41e0*/  LDG.E.U16 R18, [R16.64] ;  /* 0x0000000610127981 */ /* 0x0000a4000c1e1500 */
[C---:B0-----:R-:W-:Y:S02]  /*41f0*/  IMAD.WIDE R16, R5.reuse, 0x2, R126 ;  /* 0x0000000205107825 */ /* 0x041fe400078e027e */
[----:B------:R-:W2:Y:S04]  /*4200*/  LDL.64 R126, [R1+0x238] ;  /* 0x00023800017e7983 */ /* 0x000ea80000100a00 */
[----:B------:R0:W2:Y:S01]  /*4210*/  LDG.E.U16 R17, [R16.64] ;  /* 0x0000000610117981 */ /* 0x0000a2000c1e1500 */
[----:B---3--:R-:W-:-:S03]  /*4220*/  IMAD.WIDE R14, R5, 0x2, R56 ;  /* 0x00000002050e7825 */ /* 0x008fc600078e0238 */
[----:B------:R3:W5:Y:S04]  /*4230*/  LDG.E.U16 R56, [R38.64] ;  /* 0x0000000626387981 */ /* 0x000768000c1e1500 */
[----:B------:R0:W5:Y:S02]  /*4240*/  LDG.E.U16 R57, [R14.64] ;  /* 0x000000060e397981 */ /* 0x000164000c1e1500 */
[C---:B0-----:R-:W-:Y:S02]  /*4250*/  IMAD.WIDE R14, R5.reuse, 0x2, R88 ;  /* 0x00000002050e7825 */ /* 0x041fe400078e0258 */
[----:B------:R-:W5:Y:S02]  /*4260*/  LDL.64 R88, [R1+0x2a0] ;  /* 0x0002a00001587983 */ /* 0x000f640000100a00 */
[----:B---3--:R-:W-:-:S02]  /*4270*/  IMAD.WIDE R38, R5, 0x2, R124 ;  /* 0x0000000205267825 */ /* 0x008fc400078e027c */
[----:B------:R-:W3:Y:S04]  /*4280*/  LDL.64 R124, [R1+0x218] ;  /* 0x00021800017c7983 */ /* 0x000ee80000100a00 */
[----:B------:R0:W3:Y:S04]  /*4290*/  LDG.E.U16 R38, [R38.64] ;  /* 0x0000000626267981 */ /* 0x0000e8000c1e1500 */
[----:B------:R0:W3:Y:S01]  /*42a0*/  LDG.E.U16 R14, [R14.64] ;  /* 0x000000060e0e7981 */ /* 0x0000e2000c1e1500 */
[----:B--2---:R-:W-:-:S05]  /*42b0*/  IMAD.WIDE R86, R5, 0x2, R86 ;  /* 0x0000000205567825 */ /* 0x004fca00078e0256 */
[----:B------:R2:W3:Y:S02]  /*42c0*/  LDG.E.U16 R37, [R86.64] ;  /* 0x0000000656257981 */ /* 0x0004e4000c1e1500 */
[C---:B--2---:R-:W-:Y:S02]  /*42d0*/  IMAD.WIDE R86, R5.reuse, 0x2, R102 ;  /* 0x0000000205567825 */ /* 0x044fe400078e0266 */
[----:B------:R-:W2:Y:S02]  /*42e0*/  LDL.64 R102, [R1+0x1f8] ;  /* 0x0001f80001667983 */ /* 0x000ea40000100a00 */
[C---:B----4-:R-:W-:Y:S02]  /*42f0*/  IMAD.WIDE R84, R5.reuse, 0x2, R84 ;  /* 0x0000000205547825 */ /* 0x050fe400078e0254 */
[----:B0-----:R0:W4:Y:S02]  /*4300*/  LDG.E.U16 R39, [R86.64] ;  /* 0x0000000656277981 */ /* 0x001124000c1e1500 */
[----:B------:R-:W-:-:S02]  /*4310*/  IMAD.WIDE R62, R5, 0x2, R62 ;  /* 0x00000002053e7825 */ /* 0x000fc400078e023e */
[----:B------:R0:W4:Y:S04]  /*4320*/  LDG.E.U16 R48, [R84.64] ;  /* 0x0000000654307981 */ /* 0x000128000c1e1500 */
[----:B------:R1:W4:Y:S01]  /*4330*/  LDG.E.U16 R62, [R62.64] ;  /* 0x000000063e3e7981 */ /* 0x000322000c1e1500 */
[----:B0-----:R-:W-:-:S03]  /*4340*/  IMAD.WIDE R84, R5, 0x2, R138 ;  /* 0x0000000205547825 */ /* 0x001fc600078e028a */
[----:B------:R-:W4:Y:S01]  /*4350*/  LDL.64 R138, [R1+0x240] ;  /* 0x00024000018a7983 */ /* 0x000f220000100a00 */
[----:B------:R-:W-:-:S03]  /*4360*/  IMAD.WIDE R90, R5, 0x2, R90 ;  /* 0x00000002055a7825 */ /* 0x000fc600078e025a */
[----:B-1----:R0:W4:Y:S01]  /*4370*/  LDG.E.U16 R63, [R84.64] ;  /* 0x00000006543f7981 */ /* 0x002122000c1e1500 */
[----:B------:R-:W-:-:S03]  /*4380*/  IMAD.WIDE R86, R5, 0x2, R100 ;  /* 0x0000000205567825 */ /* 0x000fc600078e0264 */
[----:B------:R1:W4:Y:S04]  /*4390*/  LDG.E.U16 R50, [R90.64] ;  /* 0x000000065a327981 */ /* 0x000328000c1e1500 */
[----:B------:R0:W4:Y:S01]  /*43a0*/  LDG.E.U16 R101, [R86.64] ;  /* 0x0000000656657981 */ /* 0x000122000c1e1500 */
[----:B-1----:R-:W-:-:S03]  /*43b0*/  IMAD.WIDE R90, R5, 0x2, R136 ;  /* 0x00000002055a7825 */ /* 0x002fc600078e0288 */
[----:B------:R-:W4:Y:S01]  /*43c0*/  LDL.64 R136, [R1+0x1b0] ;  /* 0x0001b00001887983 */ /* 0x000f220000100a00 */
[----:B0-----:R-:W-:-:S03]  /*43d0*/  IMAD.WIDE R84, R5, 0x2, R128 ;  /* 0x0000000205547825 */ /* 0x001fc600078e0280 */
[----:B------:R3:W4:Y:S04]  /*43e0*/  LDG.E.U16 R75, [R90.64] ;  /* 0x000000065a4b7981 */ /* 0x000728000c1e1500 */
[----:B------:R-:W4:Y:S01]  /*43f0*/  LDL.64 R128, [R1+0x210] ;  /* 0x0002100001807983 */ /* 0x000f220000100a00 */
[----:B------:R-:W-:-:S03]  /*4400*/  IMAD.WIDE R86, R5, 0x2, R132 ;  /* 0x0000000205567825 */ /* 0x000fc600078e0284 */
[----:B------:R0:W4:Y:S01]  /*4410*/  LDG.E.U16 R100, [R84.64] ;  /* 0x0000000654647981 */ /* 0x000122000c1e1500 */
[----:B------:R-:W-:-:S03]  /*4420*/  IMAD.WIDE R92, R5, 0x2, R92 ;  /* 0x00000002055c7825 */ /* 0x000fc600078e025c */
[----:B------:R-:W4:Y:S01]  /*4430*/  LDL.64 R132, [R1+0x228] ;  /* 0x0002280001847983 */ /* 0x000f220000100a00 */
[----:B------:R-:W-:-:S03]  /*4440*/  IMAD.WIDE R94, R5, 0x2, R94 ;  /* 0x00000002055e7825 */ /* 0x000fc600078e025e */
[----:B------:R2:W4:Y:S01]  /*4450*/  LDG.E.U16 R15, [R92.64] ;  /* 0x000000065c0f7981 */ /* 0x000522000c1e1500 */
[----:B0-----:R-:W-:-:S03]  /*4460*/  IMAD.WIDE R84, R5, 0x2, R134 ;  /* 0x0000000205547825 */ /* 0x001fc600078e0286 */
[----:B------:R-:W4:Y:S04]  /*4470*/  LDL.64 R134, [R1+0x248] ;  /* 0x0002480001867983 */ /* 0x000f280000100a00 */
[----:B------:R0:W4:Y:S01]  /*4480*/  LDG.E.U16 R94, [R94.64] ;  /* 0x000000065e5e7981 */ /* 0x000122000c1e1500 */
[----:B-----5:R-:W-:-:S05]  /*4490*/  IMAD.WIDE R88, R5, 0x2, R88 ;  /* 0x0000000205587825 */ /* 0x020fca00078e0258 */
[----:B------:R1:W5:Y:S02]  /*44a0*/  LDG.E.U16 R16, [R88.64] ;  /* 0x0000000658107981 */ /* 0x000364000c1e1500 */
[C---:B-1----:R-:W-:Y:S02]  /*44b0*/  IMAD.WIDE R88, R5.reuse, 0x2, R130 ;  /* 0x0000000205587825 */ /* 0x042fe400078e0282 */
[----:B------:R-:W5:Y:S04]  /*44c0*/  LDL.64 R130, [R1+0x230] ;  /* 0x0002300001827983 */ /* 0x000f680000100a00 */
[----:B0-----:R0:W5:Y:S01]  /*44d0*/  LDG.E.U16 R95, [R88.64] ;  /* 0x00000006585f7981 */ /* 0x001162000c1e1500 */
[----:B---3--:R-:W-:-:S05]  /*44e0*/  IMAD.WIDE R90, R5, 0x2, R124 ;  /* 0x00000002055a7825 */ /* 0x008fca00078e027c */
[----:B------:R5:W3:Y:S01]  /*44f0*/  LDG.E.U16 R125, [R90.64] ;  /* 0x000000065a7d7981 */ /* 0x000ae2000c1e1500 */
[----:B0-----:R-:W-:-:S04]  /*4500*/  IMAD.WIDE R88, R5, 0x2, R126 ;  /* 0x0000000205587825 */ /* 0x001fc800078e027e */
[C---:B--2---:R-:W-:Y:S01]  /*4510*/  IMAD.WIDE R92, R5.reuse, 0x2, R102 ;  /* 0x00000002055c7825 */ /* 0x044fe200078e0266 */
[----:B------:R0:W2:Y:S04]  /*4520*/  LDG.E.U16 R124, [R88.64] ;  /* 0x00000006587c7981 */ /* 0x0000a8000c1e1500 */
[----:B------:R1:W2:Y:S04]  /*4530*/  LDG.E.U16 R102, [R84.64] ;  /* 0x0000000654667981 */ /* 0x0002a8000c1e1500 */
[----:B------:R1:W2:Y:S01]  /*4540*/  LDG.E.U16 R103, [R86.64] ;  /* 0x0000000656677981 */ /* 0x0002a2000c1e1500 */
[----:B0-----:R-:W-:-:S03]  /*4550*/  IMAD.WIDE R88, R5, 0x2, R142 ;  /* 0x0000000205587825 */ /* 0x001fc600078e028e */
[----:B------:R-:W2:Y:S01]  /*4560*/  LDL.64 R142, [R1+0x1a0] ;  /* 0x0001a000018e7983 */ /* 0x000ea20000100a00 */
[----:B-1----:R-:W-:-:S03]  /*4570*/  IMAD.WIDE R84, R5, 0x2, R146 ;  /* 0x0000000205547825 */ /* 0x002fc600078e0292 */
[----:B------:R-:W2:Y:S01]  /*4580*/  LDL.64 R146, [R1+0x1e0] ;  /* 0x0001e00001927983 */ /* 0x000ea20000100a00 */
[----:B------:R-:W-:-:S03]  /*4590*/  IMAD.WIDE R86, R5, 0x2, R144 ;  /* 0x0000000205567825 */ /* 0x000fc600078e0290 */
[----:B------:R-:W2:Y:S04]  /*45a0*/  LDL.64 R144, [R1+0x1c0] ;  /* 0x0001c00001907983 */ /* 0x000ea80000100a00 */
[----:B------:R4:W2:Y:S04]  /*45b0*/  LDG.E.U16 R126, [R92.64] ;  /* 0x000000065c7e7981 */ /* 0x0008a8000c1e1500 */
[----:B------:R0:W2:Y:S02]  /*45c0*/  LDG.E.U16 R127, [R84.64] ;  /* 0x00000006547f7981 */ /* 0x0000a4000c1e1500 */
[----:B0-----:R-:W-:-:S04]  /*45d0*/  IMAD.WIDE R84, R5, 0x2, R160 ;  /* 0x0000000205547825 */ /* 0x001fc800078e02a0 */
[C---:B----4-:R-:W-:Y:S02]  /*45e0*/  IMAD.WIDE R92, R5.reuse, 0x2, R128 ;  /* 0x00000002055c7825 */ /* 0x050fe400078e0280 */
[----:B------:R0:W4:Y:S04]  /*45f0*/  LDG.E.U16 R128, [R86.64] ;  /* 0x0000000656807981 */ /* 0x000128000c1e1500 */
[----:B------:R1:W3:Y:S01]  /*4600*/  LDG.E.U16 R129, [R88.64] ;  /* 0x0000000658817981 */ /* 0x0002e2000c1e1500 */
[----:B0-----:R-:W-:-:S04]  /*4610*/  IMAD.WIDE R86, R5, 0x2, R158 ;  /* 0x0000000205567825 */ /* 0x001fc800078e029e */
[----:B-1----:R-:W-:-:S04]  /*4620*/  IMAD.WIDE R88, R5, 0x2, R136 ;  /* 0x0000000205587825 */ /* 0x002fc800078e0288 */
[C---:B-----5:R-:W-:Y:S02]  /*4630*/  IMAD.WIDE R90, R5.reuse, 0x2, R130 ;  /* 0x00000002055a7825 */ /* 0x060fe400078e0282 */
[----:B------:R0:W5:Y:S04]  /*4640*/  LDG.E.U16 R131, [R92.64] ;  /* 0x000000065c837981 */ /* 0x000168000c1e1500 */
[----:B------:R1:W5:Y:S01]  /*4650*/  LDG.E.U16 R130, [R90.64] ;  /* 0x000000065a827981 */ /* 0x000362000c1e1500 */
[----:B0-----:R-:W-:-:S03]  /*4660*/  IMAD.WIDE R92, R5, 0x2, R132 ;  /* 0x00000002055c7825 */ /* 0x001fc600078e0284 */
[----:B------:R0:W5:Y:S01]  /*4670*/  LDG.E.U16 R132, [R84.64] ;  /* 0x0000000654847981 */ /* 0x000162000c1e1500 */
[----:B-1----:R-:W-:-:S03]  /*4680*/  IMAD.WIDE R90, R5, 0x2, R134 ;  /* 0x00000002055a7825 */ /* 0x002fc600078e0286 */
[----:B------:R1:W5:Y:S04]  /*4690*/  LDG.E.U16 R133, [R86.64] ;  /* 0x0000000656857981 */ /* 0x000368000c1e1500 */
[----:B------:R1:W5:Y:S01]  /*46a0*/  LDG.E.U16 R134, [R88.64] ;  /* 0x0000000658867981 */ /* 0x000362000c1e1500 */
[----:B0-----:R-:W-:-:S03]  /*46b0*/  IMAD.WIDE R84, R5, 0x2, R156 ;  /* 0x0000000205547825 */ /* 0x001fc600078e029c */
[----:B------:R0:W5:Y:S01]  /*46c0*/  LDG.E.U16 R135, [R90.64] ;  /* 0x000000065a877981 */ /* 0x000162000c1e1500 */
[----:B-1----:R-:W-:-:S03]  /*46d0*/  IMAD.WIDE R86, R5, 0x2, R154 ;  /* 0x0000000205567825 */ /* 0x002fc600078e029a */
[----:B------:R1:W5:Y:S01]  /*46e0*/  LDG.E.U16 R136, [R92.64] ;  /* 0x000000065c887981 */ /* 0x000362000c1e1500 */
[----:B------:R-:W-:-:S03]  /*46f0*/  IMAD.WIDE R88, R5, 0x2, R152 ;  /* 0x0000000205587825 */ /* 0x000fc600078e0298 */
[----:B------:R2:W5:Y:S01]  /*4700*/  LDG.E.U16 R137, [R84.64] ;  /* 0x0000000654897981 */ /* 0x000562000c1e1500 */
[----:B0-----:R-:W-:-:S04]  /*4710*/  IMAD.WIDE R90, R5, 0x2, R140 ;  /* 0x00000002055a7825 */ /* 0x001fc800078e028c */
[C---:B-1----:R-:W-:Y:S01]  /*4720*/  IMAD.WIDE R92, R5.reuse, 0x2, R138 ;  /* 0x00000002055c7825 */ /* 0x042fe200078e028a */
[----:B------:R0:W5:Y:S03]  /*4730*/  LDG.E.U16 R140, [R90.64] ;  /* 0x000000065a8c7981 */ /* 0x000166000c1e1500 */
[C---:B--2---:R-:W-:Y:S01]  /*4740*/  IMAD.WIDE R84, R5.reuse, 0x2, R150 ;  /* 0x0000000205547825 */ /* 0x044fe200078e0296 */
[----:B------:R1:W2:Y:S04]  /*4750*/  LDG.E.U16 R138, [R86.64] ;  /* 0x00000006568a7981 */ /* 0x0002a8000c1e1500 */
[----:B------:R1:W2:Y:S01]  /*4760*/  LDG.E.U16 R139, [R88.64] ;  /* 0x00000006588b7981 */ /* 0x0002a2000c1e1500 */
[----:B0-----:R-:W-:-:S03]  /*4770*/  IMAD.WIDE R90, R5, 0x2, R144 ;  /* 0x00000002055a7825 */ /* 0x001fc600078e0290 */
[----:B------:R0:W2:Y:S01]  /*4780*/  LDG.E.U16 R141, [R92.64] ;  /* 0x000000065c8d7981 */ /* 0x0000a2000c1e1500 */
[----:B-1----:R-:W-:-:S03]  /*4790*/  IMAD.WIDE R86, R5, 0x2, R148 ;  /* 0x0000000205567825 */ /* 0x002fc600078e0294 */
[----:B------:R-:W2:Y:S01]  /*47a0*/  LDG.E.U16 R84, [R84.64] ;  /* 0x0000000654547981 */ /* 0x000ea2000c1e1500 */
[----:B------:R-:W-:-:S03]  /*47b0*/  IMAD.WIDE R88, R5, 0x2, R146 ;  /* 0x0000000205587825 */ /* 0x000fc600078e0292 */
[----:B------:R-:W2:Y:S01]  /*47c0*/  LDG.E.U16 R86, [R86.64] ;  /* 0x0000000656567981 */ /* 0x000ea2000c1e1500 */
[----:B0-----:R-:W-:-:S03]  /*47d0*/  IMAD.WIDE R92, R5, 0x2, R142 ;  /* 0x00000002055c7825 */ /* 0x001fc600078e028e */
[----:B------:R-:W2:Y:S04]  /*47e0*/  LDG.E.U16 R88, [R88.64] ;  /* 0x0000000658587981 */ /* 0x000ea8000c1e1500 */
[----:B------:R-:W2:Y:S04]  /*47f0*/  LDG.E.U16 R90, [R90.64] ;  /* 0x000000065a5a7981 */ /* 0x000ea8000c1e1500 */
[----:B------:R-:W2:Y:S04]  /*4800*/  LDG.E.U16 R92, [R92.64] ;  /* 0x000000065c5c7981 */ /* 0x000ea8000c1e1500 */
[----:B------:R-:W-:Y:S01]  /*4810*/  BAR.SYNC.DEFER_BLOCKING 0x0 ;  /* 0x0000000000007b1d */ /* 0x000fe20000010000 */
[----:B------:R-:W-:-:S05]  /*4820*/  LOP3.LUT R142, R0, 0x20, RZ, 0x3c, !PT ;  /* 0x00000020008e7812 */ /* 0x000fca00078e3cff */
        /* <DEDUP_REMOVED lines=12> */
[----:B---3--:R-:W-:Y:S04]  /*48f0*/  STS.U16 [R0+0xe000], R125 ;  /* 0x00e0007d00007388 */ /* 0x008fe80000000400 */
[----:B------:R-:W-:Y:S04]  /*4900*/  STS.U16 [R0+0xe800], R126 ;  /* 0x00e8007e00007388 */ /* 0x000fe80000000400 */
[----:B------:R-:W-:Y:S04]  /*4910*/  STS.U16 [R0+0xf000], R127 ;  /* 0x00f0007f00007388 */ /* 0x000fe80000000400 */
[----:B----4-:R-:W-:Y:S04]  /*4920*/  STS.U16 [R0+0xf800], R128 ;  /* 0x00f8008000007388 */ /* 0x010fe80000000400 */
        /* <DEDUP_REMOVED lines=11> */
[----:B-----5:R-:W-:Y:S04]  /*49e0*/  STS.U16 [R142+0xda00], R130 ;  /* 0x00da00828e007388 */ /* 0x020fe80000000400 */
        /* <DEDUP_REMOVED lines=17> */
[----:B--2---:R-:W-:Y:S04]  /*4b00*/  STS.U16 [R252+0xec00], R138 ;  /* 0x00ec008afc007388 */ /* 0x004fe80000000400 */
        /* <DEDUP_REMOVED lines=18> */
[----:B------:R-:W-:Y:S06]  /*4c30*/  BAR.SYNC.DEFER_BLOCKING 0x0 ;  /* 0x0000000000007b1d */ /* 0x000fec0000010000 */
[----:B------:R-:W-:Y:S04]  /*4c40*/  LDSM.16.MT88.4 R48, [R4] ;  /* 0x000000000430783b */ /* 0x000fe80000004200 */
[----:B------:R-:W0:Y:S04]  /*4c50*/  LDSM.16.M88.4 R128, [R6+0x8800] ;  /* 0x008800000680783b */ /* 0x000e280000000200 */
[----:B------:R-:W-:Y:S04]  /*4c60*/  LDSM.16.MT88.4 R36, [R4+0x1000] ;  /* 0x001000000424783b */ /* 0x000fe80000004200 */
[----:B------:R-:W1:Y:S04]  /*4c70*/  LDSM.16.M88.4 R164, [R6+0x8000] ;  /* 0x0080000006a4783b */ /* 0x000e680000000200 */
[----:B------:R-:W2:Y:S04]  /*4c80*/  LDSM.16.M88.4 R12, [R6+0x9000] ;  /* 0x00900000060c783b */ /* 0x000ea80000000200 */
[----:B------:R-:W3:Y:S04]  /*4c90*/  LDSM.16.M88.4 R176, [R6+0x9800] ;  /* 0x0098000006b0783b */ /* 0x000ee80000000200 */
[----:B------:R-:W4:Y:S04]  /*4ca0*/  LDSM.16.M88.4 R192, [R6+0xa000] ;  /* 0x00a0000006c0783b */ /* 0x000f280000000200 */
[----:B------:R-:W5:Y:S04]  /*4cb0*/  LDSM.16.M88.4 R72, [R6+0xa800] ;  /* 0x00a800000648783b */ /* 0x000f680000000200 */
[----:B------:R-:W1:Y:S04]  /*4cc0*/  LDSM.16.M88.4 R168, [R6+0xb000] ;  /* 0x00b0000006a8783b */ /* 0x000e680000000200 */
[----:B------:R-:W1:Y:S04]  /*4cd0*/  LDSM.16.M88.4 R152, [R6+0xb800] ;  /* 0x00b800000698783b */ /* 0x000e680000000200 */
[----:B------:R-:W2:Y:S04]  /*4ce0*/  LDSM.16.M88.4 R156, [R6+0xc000] ;  /* 0x00c00000069c783b */ /* 0x000ea80000000200 */
[----:B------:R-:W2:Y:S04]  /*4cf0*/  LDSM.16.M88.4 R136, [R6+0xc800] ;  /* 0x00c800000688783b */ /* 0x000ea80000000200 */
[----:B------:R-:W3:Y:S04]  /*4d00*/  LDSM.16.M88.4 R140, [R6+0xd000] ;  /* 0x00d00000068c783b */ /* 0x000ee80000000200 */
[----:B------:R-:W3:Y:S04]  /*4d10*/  LDSM.16.M88.4 R100, [R6+0xd800] ;  /* 0x00d800000664783b */ /* 0x000ee80000000200 */
[----:B------:R-:W3:Y:S04]  /*4d20*/  LDSM.16.M88.4 R132, [R6+0xe000] ;  /* 0x00e000000684783b */ /* 0x000ee80000000200 */
[----:B------:R-:W3:Y:S04]  /*4d30*/  LDSM.16.M88.4 R84, [R6+0xe800] ;  /* 0x00e800000654783b */ /* 0x000ee80000000200 */
[----:B------:R-:W4:Y:S04]  /*4d40*/  LDSM.16.M88.4 R20, [R6+0xf000] ;  /* 0x00f000000614783b */ /* 0x000f280000000200 */
[----:B------:R-:W4:Y:S01]  /*4d50*/  LDSM.16.M88.4 R188, [R6+0xf800] ;  /* 0x00f8000006bc783b */ /* 0x000f220000000200 */
[C---:B0-----:R-:W-:Y:S03]  /*4d60*/  HMMA.16816.F32 R16, R48.reuse, R128, RZ ;  /* 0x000000803010723c */ /* 0x041fe600000018ff */
[----:B------:R-:W-:Y:S04]  /*4d70*/  LDSM.16.M88.4 R204, [R221+0x8000] ;  /* 0x00800000ddcc783b */ /* 0x000fe80000000200 */
[----:B------:R-:W-:Y:S01]  /*4d80*/  LDSM.16.M88.4 R200, [R221+0x8800] ;  /* 0x00880000ddc8783b */ /* 0x000fe20000000200 */
[C---:B-1----:R-:W-:Y:S08]  /*4d90*/  HMMA.16816.F32 R56, R48.reuse, R164, RZ ;  /* 0x000000a43038723c */ /* 0x042ff000000018ff */
[----:B--2---:R-:W-:Y:S08]  /*4da0*/  HMMA.16816.F32 R208, R48, R12, RZ ;  /* 0x0000000c30d0723c */ /* 0x004ff000000018ff */
[----:B------:R-:W-:Y:S08]  /*4db0*/  HMMA.16816.F32 R128, R36, R130, R16 ;  /* 0x000000822480723c */ /* 0x000ff00000001810 */
[C---:B---3--:R-:W-:Y:S08]  /*4dc0*/  HMMA.16816.F32 R196, R48.reuse, R176, RZ ;  /* 0x000000b030c4723c */ /* 0x048ff000000018ff */
[C---:B----4-:R-:W-:Y:S08]  /*4dd0*/  HMMA.16816.F32 R172, R48.reuse, R192, RZ ;  /* 0x000000c030ac723c */ /* 0x050ff000000018ff */
[C---:B-----5:R-:W-:Y:S08]  /*4de0*/  HMMA.16816.F32 R180, R48.reuse, R72, RZ ;  /* 0x0000004830b4723c */ /* 0x060ff000000018ff */
[C---:B------:R-:W-:Y:S08]  /*4df0*/  HMMA.16816.F32 R160, R48.reuse, R168, RZ ;  /* 0x000000a830a0723c */ /* 0x040ff000000018ff */
        /* <DEDUP_REMOVED lines=8> */
[----:B------:R-:W-:Y:S08]  /*4e80*/  HMMA.16816.F32 R48, R48, R188, RZ ;  /* 0x000000bc3030723c */ /* 0x000ff000000018ff */
[C---:B------:R-:W-:Y:S01]  /*4e90*/  HMMA.16816.F32 R164, R36.reuse, R166, R56 ;  /* 0x000000a624a4723c */ /* 0x040fe20000001838 */
[----:B------:R-:W0:Y:S07]  /*4ea0*/  LDSM.16.MT88.4 R56, [R4+0x2000] ;  /* 0x002000000438783b */ /* 0x000e2e0000004200 */
[C---:B------:R-:W-:Y:S01]  /*4eb0*/  HMMA.16816.F32 R12, R36.reuse, R14, R208 ;  /* 0x0000000e240c723c */ /* 0x040fe200000018d0 */
[----:B------:R-:W-:Y:S07]  /*4ec0*/  LDSM.16.MT88.4 R208, [R4+0x3000] ;  /* 0x0030000004d0783b */ /* 0x000fee0000004200 */
[C---:B------:R-:W-:Y:S01]  /*4ed0*/  HMMA.16816.F32 R176, R36.reuse, R178, R196 ;  /* 0x000000b224b0723c */ /* 0x040fe200000018c4 */
[----:B------:R-:W1:Y:S07]  /*4ee0*/  LDSM.16.M88.4 R196, [R221+0x9000] ;  /* 0x00900000ddc4783b */ /* 0x000e6e0000000200 */
[C---:B------:R-:W-:Y:S01]  /*4ef0*/  HMMA.16816.F32 R172, R36.reuse, R194, R172 ;  /* 0x000000c224ac723c */ /* 0x040fe200000018ac */
[----:B------:R-:W-:Y:S07]  /*4f00*/  LDSM.16.M88.4 R192, [R221+0xc800] ;  /* 0x00c80000ddc0783b */ /* 0x000fee0000000200 */
[C---:B------:R-:W-:Y:S01]  /*4f10*/  HMMA.16816.F32 R72, R36.reuse, R74, R180 ;  /* 0x0000004a2448723c */ /* 0x040fe200000018b4 */
[----:B------:R-:W2:Y:S07]  /*4f20*/  LDSM.16.M88.4 R180, [R221+0x9800] ;  /* 0x00980000ddb4783b */ /* 0x000eae0000000200 */
[C---:B------:R-:W-:Y:S01]  /*4f30*/  HMMA.16816.F32 R160, R36.reuse, R170, R160 ;  /* 0x000000aa24a0723c */ /* 0x040fe200000018a0 */
[----:B------:R-:W-:Y:S07]  /*4f40*/  LDSM.16.M88.4 R168, [R221+0xa800] ;  /* 0x00a80000dda8783b */ /* 0x000fee0000000200 */
[C---:B------:R-:W-:Y:S01]  /*4f50*/  HMMA.16816.F32 R16, R36.reuse, R154, R16 ;  /* 0x0000009a2410723c */ /* 0x040fe20000001810 */
[----:B------:R-:W-:Y:S07]  /*4f60*/  LDSM.16.M88.4 R152, [R221+0xd000] ;  /* 0x00d00000dd98783b */ /* 0x000fee0000000200 */
[C---:B------:R-:W-:Y:S01]  /*4f70*/  HMMA.16816.F32 R156, R36.reuse, R158, R148 ;  /* 0x0000009e249c723c */ /* 0x040fe20000001894 */
[----:B------:R-:W-:Y:S07]  /*4f80*/  LDSM.16.M88.4 R148, [R221+0xb800] ;  /* 0x00b80000dd94783b */ /* 0x000fee0000000200 */
[C---:B------:R-:W-:Y:S01]  /*4f90*/  HMMA.16816.F32 R136, R36.reuse, R138, R144 ;  /* 0x0000008a2488723c */ /* 0x040fe20000001890 */
[----:B------:R-:W3:Y:S07]  /*4fa0*/  LDSM.16.M88.4 R144, [R221+0xa000] ;  /* 0x00a00000dd90783b */ /* 0x000eee0000000200 */
[C---:B------:R-:W-:Y:S01]  /*4fb0*/  HMMA.16816.F32 R124, R36.reuse, R142, R124 ;  /* 0x0000008e247c723c */ /* 0x040fe2000000187c */
[----:B------:R-:W-:Y:S07]  /*4fc0*/  LDSM.16.M88.4 R140, [R221+0xc000] ;  /* 0x00c00000dd8c783b */ /* 0x000fee0000000200 */
[C---:B------:R-:W-:Y:S01]  /*4fd0*/  HMMA.16816.F32 R184, R36.reuse, R102, R184 ;  /* 0x0000006624b8723c */ /* 0x040fe200000018b8 */
[----:B------:R-:W-:Y:S07]  /*4fe0*/  LDSM.16.M88.4 R100, [R221+0xd800] ;  /* 0x00d80000dd64783b */ /* 0x000fee0000000200 */
[C---:B------:R-:W-:Y:S01]  /*4ff0*/  HMMA.16816.F32 R132, R36.reuse, R134, R92 ;  /* 0x000000862484723c */ /* 0x040fe2000000185c */
[----:B------:R-:W-:Y:S07]  /*5000*/  LDSM.16.M88.4 R92, [R221+0xe000] ;  /* 0x00e00000dd5c783b */ /* 0x000fee0000000200 */
[C---:B------:R-:W-:Y:S01]  /*5010*/  HMMA.16816.F32 R88, R36.reuse, R86, R88 ;  /* 0x000000562458723c */ /* 0x040fe20000001858 */
[----:B------:R-:W-:Y:S07]  /*5020*/  LDSM.16.M88.4 R84, [R221+0xf000] ;  /* 0x00f00000dd54783b */ /* 0x000fee0000000200 */
[C---:B------:R-:W-:Y:S01]  /*5030*/  HMMA.16816.F32 R20, R36.reuse, R22, R60 ;  /* 0x000000162414723c */ /* 0x040fe2000000183c */
[----:B------:R-:W4:Y:S07]  /*5040*/  LDSM.16.M88.4 R60, [R221+0xb000] ;  /* 0x00b00000dd3c783b */ /* 0x000f2e0000000200 */
[----:B------:R-:W-:Y:S01]  /*5050*/  HMMA.16816.F32 R188, R36, R190, R48 ;  /* 0x000000be24bc723c */ /* 0x000fe20000001830 */
[----:B------:R-:W5:Y:S04]  /*5060*/  LDSM.16.M88.4 R36, [R221+0xe800] ;  /* 0x00e80000dd24783b */ /* 0x000f680000000200 */
[----:B------:R-:W4:Y:S03]  /*5070*/  LDSM.16.M88.4 R48, [R221+0xf800] ;  /* 0x00f80000dd30783b */ /* 0x000f260000000200 */
[C---:B0-----:R-:W-:Y:S08]  /*5080*/  HMMA.16816.F32 R164, R56.reuse, R204, R164 ;  /* 0x000000cc38a4723c */ /* 0x041ff000000018a4 */
[C---:B------:R-:W-:Y:S08]  /*5090*/  HMMA.16816.F32 R128, R56.reuse, R200, R128 ;  /* 0x000000c83880723c */ /* 0x040ff00000001880 */
[C---:B-1----:R-:W-:Y:S08]  /*50a0*/  HMMA.16816.F32 R12, R56.reuse, R196, R12 ;  /* 0x000000c4380c723c */ /* 0x042ff0000000180c */
[C---:B--2---:R-:W-:Y:S08]  /*50b0*/  HMMA.16816.F32 R176, R56.reuse, R180, R176 ;  /* 0x000000b438b0723c */ /* 0x044ff000000018b0 */
[C---:B---3--:R-:W-:Y:S08]  /*50c0*/  HMMA.16816.F32 R172, R56.reuse, R144, R172 ;  /* 0x0000009038ac723c */ /* 0x048ff000000018ac */
[C---:B------:R-:W-:Y:S08]  /*50d0*/  HMMA.16816.F32 R72, R56.reuse, R168, R72 ;  /* 0x000000a83848723c */ /* 0x040ff00000001848 */
[C---:B----4-:R-:W-:Y:S08]  /*50e0*/  HMMA.16816.F32 R160, R56.reuse, R60, R160 ;  /* 0x0000003c38a0723c */ /* 0x050ff000000018a0 */
[C---:B------:R-:W-:Y:S08]  /*50f0*/  HMMA.16816.F32 R16, R56.reuse, R148, R16 ;  /* 0x000000943810723c */ /* 0x040ff00000001810 */
[C---:B------:R-:W-:Y:S08]  /*5100*/  HMMA.16816.F32 R156, R56.reuse, R140, R156 ;  /* 0x0000008c389c723c */ /* 0x040ff0000000189c */
[C---:B------:R-:W-:Y:S08]  /*5110*/  HMMA.16816.F32 R136, R56.reuse, R192, R136 ;  /* 0x000000c03888723c */ /* 0x040ff00000001888 */
[C---:B------:R-:W-:Y:S08]  /*5120*/  HMMA.16816.F32 R124, R56.reuse, R152, R124 ;  /* 0x00000098387c723c */ /* 0x040ff0000000187c */
[C---:B------:R-:W-:Y:S08]  /*5130*/  HMMA.16816.F32 R184, R56.reuse, R100, R184 ;  /* 0x0000006438b8723c */ /* 0x040ff000000018b8 */
[C---:B------:R-:W-:Y:S08]  /*5140*/  HMMA.16816.F32 R132, R56.reuse, R92, R132 ;  /* 0x0000005c3884723c */ /* 0x040ff00000001884 */
[C---:B-----5:R-:W-:Y:S08]  /*5150*/  HMMA.16816.F32 R88, R56.reuse, R36, R88 ;  /* 0x000000243858723c */ /* 0x060ff00000001858 */
[C---:B------:R-:W-:Y:S08]  /*5160*/  HMMA.16816.F32 R20, R56.reuse, R84, R20 ;  /* 0x000000543814723c */ /* 0x040ff00000001814 */
[----:B------:R-:W-:Y:S01]  /*5170*/  HMMA.16816.F32 R56, R56, R48, R188 ;  /* 0x000000303838723c */ /* 0x000fe200000018bc */
[----:B------:R-:W0:Y:S04]  /*5180*/  S2R R212, SR_TID.X ;  /* 0x0000000000d47919 */ /* 0x000e280000002100 */
[----:B------:R-:W-:Y:S03]  /*5190*/  LDSM.16.M88.4 R188, [R6+0xd080] ;  /* 0x00d0800006bc783b */ /* 0x000fe60000000200 */
[C---:B------:R-:W-:Y:S01]  /*51a0*/  HMMA.16816.F32 R204, R208.reuse, R206, R164 ;  /* 0x000000ced0cc723c */ /* 0x040fe200000018a4 */
[----:B------:R-:W-:Y:S07]  /*51b0*/  LDSM.16.M88.4 R164, [R6+0x8080] ;  /* 0x0080800006a4783b */ /* 0x000fee0000000200 */
[C---:B------:R-:W-:Y:S01]  /*51c0*/  HMMA.16816.F32 R200, R208.reuse, R202, R128 ;  /* 0x000000cad0c8723c */ /* 0x040fe20000001880 */
[----:B------:R-:W-:Y:S07]  /*51d0*/  LDSM.16.MT88.4 R128, [R4+0x4000] ;  /* 0x004000000480783b */ /* 0x000fee0000004200 */
[C---:B------:R-:W-:Y:S01]  /*51e0*/  HMMA.16816.F32 R196, R208.reuse, R198, R12 ;  /* 0x000000c6d0c4723c */ /* 0x040fe2000000180c */
[----:B------:R-:W-:Y:S07]  /*51f0*/  LDSM.16.M88.4 R12, [R6+0x8880] ;  /* 0x00888000060c783b */ /* 0x000fee0000000200 */
[C---:B------:R-:W-:Y:S01]  /*5200*/  HMMA.16816.F32 R180, R208.reuse, R182, R176 ;  /* 0x000000b6d0b4723c */ /* 0x040fe200000018b0 */
[----:B------:R-:W-:Y:S07]  /*5210*/  LDSM.16.M88.4 R176, [R6+0x9080] ;  /* 0x0090800006b0783b */ /* 0x000fee0000000200 */
[C---:B------:R-:W-:Y:S01]  /*5220*/  HMMA.16816.F32 R144, R208.reuse, R146, R172 ;  /* 0x00000092d090723c */ /* 0x040fe200000018ac */
[----:B------:R-:W-:Y:S07]  /*5230*/  LDSM.16.M88.4 R172, [R6+0xb080] ;  /* 0x00b0800006ac783b */ /* 0x000fee0000000200 */
[C---:B------:R-:W-:Y:S01]  /*5240*/  HMMA.16816.F32 R72, R208.reuse, R170, R72 ;  /* 0x000000aad048723c */ /* 0x040fe20000001848 */
[----:B------:R-:W1:Y:S07]  /*5250*/  LDSM.16.M88.4 R168, [R6+0xa080] ;  /* 0x00a0800006a8783b */ /* 0x000e6e0000000200 */
[C---:B------:R-:W-:Y:S01]  /*5260*/  HMMA.16816.F32 R60, R208.reuse, R62, R160 ;  /* 0x0000003ed03c723c */ /* 0x040fe200000018a0 */
[----:B------:R-:W-:Y:S07]  /*5270*/  LDSM.16.M88.4 R160, [R6+0xe880] ;  /* 0x00e8800006a0783b */ /* 0x000fee0000000200 */
[C---:B------:R-:W-:Y:S08]  /*5280*/  HMMA.16816.F32 R16, R208.reuse, R150, R16 ;  /* 0x00000096d010723c */ /* 0x040ff00000001810 */
        /* <DEDUP_REMOVED lines=8> */
[C---:B------:R-:W-:Y:S08]  /*5310*/  HMMA.16816.F32 R132, R208.reuse, R94, R132 ;  /* 0x0000005ed084723c */ /* 0x040ff00000001884 */
[C---:B------:R-:W-:Y:S01]  /*5320*/  HMMA.16816.F32 R36, R208.reuse, R38, R88 ;  /* 0x00000026d024723c */ /* 0x040fe20000001858 */
[----:B------:R-:W-:Y:S07]  /*5330*/  LDSM.16.MT88.4 R88, [R4+0x5000] ;  /* 0x005000000458783b */ /* 0x000fee0000004200 */
[----:B------:R-:W-:Y:S01]  /*5340*/  HMMA.16816.F32 R20, R208, R86, R20 ;  /* 0x00000056d014723c */ /* 0x000fe20000001814 */
[----:B------:R-:W-:Y:S01]  /*5350*/  LDSM.16.M88.4 R84, [R6+0xd880] ;  /* 0x00d880000654783b */ /* 0x000fe20000000200 */
[----:B0-----:R-:W-:-:S02]  /*5360*/  LOP3.LUT R9, R212, 0x3, RZ, 0xc0, !PT ;  /* 0x00000003d4097812 */ /* 0x001fc400078ec0ff */
[----:B------:R-:W-:Y:S01]  /*5370*/  IADD3 R214, R3, 0x8, RZ ;  /* 0x0000000803d67810 */ /* 0x000fe20007ffe0ff */
[----:B------:R-:W-:Y:S03]  /*5380*/  LDSM.16.M88.4 R92, [R6+0xc880] ;  /* 0x00c88000065c783b */ /* 0x000fe60000000200 */
[----:B------:R-:W-:Y:S01]  /*5390*/  HMMA.16816.F32 R208, R208, R50, R56 ;  /* 0x00000032d0d0723c */ /* 0x000fe20000001838 */
[----:B------:R-:W0:Y:S04]  /*53a0*/  LDSM.16.M88.4 R56, [R6+0xb880] ;  /* 0x00b880000638783b */ /* 0x000e280000000200 */
[----:B------:R-:W3:Y:S03]  /*53b0*/  LDSM.16.M88.4 R48, [R6+0x9880] ;  /* 0x009880000630783b */ /* 0x000ee60000000200 */
[C---:B-1----:R-:W-:Y:S01]  /*53c0*/  HMMA.16816.F32 R144, R128.reuse, R168, R144 ;  /* 0x000000a88090723c */ /* 0x042fe20000001890 */
[----:B------:R-:W-:Y:S07]  /*53d0*/  LDSM.16.M88.4 R148, [R6+0xf880] ;  /* 0x00f880000694783b */ /* 0x000fee0000000200 */
[C---:B--2---:R-:W-:Y:S08]  /*53e0*/  HMMA.16816.F32 R72, R128.reuse, R136, R72 ;  /* 0x000000888048723c */ /* 0x044ff00000001848 */
[C---:B0-----:R-:W-:Y:S08]  /*53f0*/  HMMA.16816.F32 R16, R128.reuse, R56, R16 ;  /* 0x000000388010723c */ /* 0x041ff00000001810 */
[C---:B---3--:R-:W-:Y:S08]  /*5400*/  HMMA.16816.F32 R180, R128.reuse, R48, R180 ;  /* 0x0000003080b4723c */ /* 0x048ff000000018b4 */
[C---:B------:R-:W-:Y:S08]  /*5410*/  HMMA.16816.F32 R200, R128.reuse, R12, R200 ;  /* 0x0000000c80c8723c */ /* 0x040ff000000018c8 */
[----:B------:R-:W-:Y:S08]  /*5420*/  HMMA.16816.F32 R156, R128, R100, R156 ;  /* 0x00000064809c723c */ /* 0x000ff0000000189c */
[C---:B------:R-:W-:Y:S01]  /*5430*/  HMMA.16816.F32 R168, R88.reuse, R170, R144 ;  /* 0x000000aa58a8723c */ /* 0x040fe20000001890 */
[----:B------:R-:W-:Y:S07]  /*5440*/  LDSM.16.MT88.4 R144, [R4+0x6000] ;  /* 0x006000000490783b */ /* 0x000fee0000004200 */
[----:B------:R-:W-:Y:S01]  /*5450*/  HMMA.16816.F32 R16, R88, R58, R16 ;  /* 0x0000003a5810723c */ /* 0x000fe20000001810 */
[----:B------:R-:W0:Y:S07]  /*5460*/  LDSM.16.M88.4 R56, [R221+0xb880] ;  /* 0x00b88000dd38783b */ /* 0x000e2e0000000200 */
[----:B------:R-:W-:Y:S08]  /*5470*/  HMMA.16816.F32 R204, R128, R164, R204 ;  /* 0x000000a480cc723c */ /* 0x000ff000000018cc */
[----:B------:R-:W-:Y:S01]  /*5480*/  HMMA.16816.F32 R136, R88, R138, R72 ;  /* 0x0000008a5888723c */ /* 0x000fe20000001848 */
[----:B------:R-:W1:Y:S07]  /*5490*/  LDSM.16.M88.4 R72, [R221+0x8880] ;  /* 0x00888000dd48783b */ /* 0x000e6e0000000200 */
[----:B------:R-:W-:Y:S08]  /*54a0*/  HMMA.16816.F32 R60, R128, R172, R60 ;  /* 0x000000ac803c723c */ /* 0x000ff0000000183c */
[----:B------:R-:W-:Y:S01]  /*54b0*/  HMMA.16816.F32 R48, R88, R50, R180 ;  /* 0x000000325830723c */ /* 0x000fe200000018b4 */
[----:B------:R-:W2:Y:S07]  /*54c0*/  LDSM.16.M88.4 R180, [R221+0x8080] ;  /* 0x00808000ddb4783b */ /* 0x000eae0000000200 */
[C---:B------:R-:W-:Y:S08]  /*54d0*/  HMMA.16816.F32 R132, R128.reuse, R124, R132 ;  /* 0x0000007c8084723c */ /* 0x040ff00000001884 */
[----:B------:R-:W-:Y:S08]  /*54e0*/  HMMA.16816.F32 R20, R128, R140, R20 ;  /* 0x0000008c8014723c */ /* 0x000ff00000001814 */
[----:B------:R-:W-:Y:S08]  /*54f0*/  HMMA.16816.F32 R12, R88, R14, R200 ;  /* 0x0000000e580c723c */ /* 0x000ff000000018c8 */
[C---:B------:R-:W-:Y:S08]  /*5500*/  HMMA.16816.F32 R36, R128.reuse, R160, R36 ;  /* 0x000000a08024723c */ /* 0x040ff00000001824 */
[----:B------:R-:W-:Y:S01]  /*5510*/  HMMA.16816.F32 R196, R128, R176, R196 ;  /* 0x000000b080c4723c */ /* 0x000fe200000018c4 */
[----:B------:R-:W-:Y:S01]  /*5520*/  LEA R9, P2, R9, UR4, 0x1 ;  /* 0x0000000409097c11 */ /* 0x000fe2000f8408ff */
[----:B------:R-:W3:Y:S06]  /*5530*/  LDL.64 R202, [R1+0xd8] ;  /* 0x0000d80001ca7983 */ /* 0x000eec0000100a00 */
[C---:B------:R-:W-:Y:S01]  /*5540*/  HMMA.16816.F32 R156, R88.reuse, R102, R156 ;  /* 0x00000066589c723c */ /* 0x040fe2000000189c */
[----:B------:R-:W4:Y:S04]  /*5550*/  LDSM.16.MT88.4 R100, [R4+0x7000] ;  /* 0x007000000464783b */ /* 0x000f280000004200 */
[----:B------:R-:W5:Y:S03]  /*5560*/  LDL.64 R200, [R1+0xd0] ;  /* 0x0000d00001c87983 */ /* 0x000f660000100a00 */
[C---:B------:R-:W-:Y:S08]  /*5570*/  HMMA.16816.F32 R164, R88.reuse, R166, R204 ;  /* 0x000000a658a4723c */ /* 0x040ff000000018cc */
[C---:B------:R-:W-:Y:S01]  /*5580*/  HMMA.16816.F32 R60, R88.reuse, R174, R60 ;  /* 0x000000ae583c723c */ /* 0x040fe2000000183c */
[----:B------:R-:W2:Y:S07]  /*5590*/  LDSM.16.M88.4 R172, [R221+0x9080] ;  /* 0x00908000ddac783b */ /* 0x000eae0000000200 */
[----:B------:R-:W-:Y:S08]  /*55a0*/  HMMA.16816.F32 R132, R88, R126, R132 ;  /* 0x0000007e5884723c */ /* 0x000ff00000001884 */
[----:B0-----:R-:W-:Y:S08]  /*55b0*/  HMMA.16816.F32 R124, R144, R56, R16 ;  /* 0x00000038907c723c */ /* 0x001ff00000001810 */
[----:B------:R-:W-:Y:S08]  /*55c0*/  HMMA.16816.F32 R140, R88, R142, R20 ;  /* 0x0000008e588c723c */ /* 0x000ff00000001814 */
[----:B-1----:R-:W-:Y:S08]  /*55d0*/  HMMA.16816.F32 R20, R144, R72, R12 ;  /* 0x000000489014723c */ /* 0x002ff0000000180c */
[C---:B------:R-:W-:Y:S01]  /*55e0*/  HMMA.16816.F32 R160, R88.reuse, R162, R36 ;  /* 0x000000a258a0723c */ /* 0x040fe20000001824 */
[----:B------:R-:W0:Y:S07]  /*55f0*/  LDSM.16.M88.4 R36, [R221+0x9880] ;  /* 0x00988000dd24783b */ /* 0x000e2e0000000200 */
[----:B------:R-:W-:Y:S01]  /*5600*/  HMMA.16816.F32 R176, R88, R178, R196 ;  /* 0x000000b258b0723c */ /* 0x000fe200000018c4 */
[----:B------:R-:W-:-:S07]  /*5610*/  LOP3.LUT R10, R9, 0x70, RZ, 0xfc, !PT ;  /* 0x00000070090a7812 */ /* 0x000fce00078efcff */
[----:B--2---:R-:W-:Y:S01]  /*5620*/  HMMA.16816.F32 R164, R144, R180, R164 ;  /* 0x000000b490a4723c */ /* 0x004fe200000018a4 */
[----:B------:R-:W-:Y:S01]  /*5630*/  IMAD.X R15, RZ, RZ, UR5, P2 ;  /* 0x00000005ff0f7e24 */ /* 0x000fe200090e06ff */
[C---:B------:R-:W-:Y:S01]  /*5640*/  LOP3.LUT R11, R9.reuse, 0x71, RZ, 0xfc, !PT ;  /* 0x00000071090b7812 */ /* 0x040fe200078efcff */
[----:B------:R-:W2:Y:S01]  /*5650*/  LDL.64 R198, [R1+0x170] ;  /* 0x0001700001c67983 */ /* 0x000ea20000100a00 */
[C---:B------:R-:W-:Y:S02]  /*5660*/  ISETP.GT.U32.AND P5, PT, R10.reuse, R3, PT ;  /* 0x000000030a00720c */ /* 0x040fe40003fa4070 */
[-C--:B------:R-:W-:Y:S01]  /*5670*/  ISETP.GT.U32.AND P0, PT, R10, R214.reuse, PT ;  /* 0x000000d60a00720c */ /* 0x080fe20003f04070 */
[----:B------:R-:W2:Y:S01]  /*5680*/  LDL.64 R196, [R1+0x150] ;  /* 0x0001500001c47983 */ /* 0x000ea20000100a00 */
[----:B------:R-:W-:Y:S02]  /*5690*/  LOP3.LUT R10, R9, 0x79, RZ, 0xfc, !PT ;  /* 0x00000079090a7812 */ /* 0x000fe400078efcff */
[----:B------:R-:W-:-:S02]  /*56a0*/  ISETP.GT.U32.AND P1, PT, R11, R214, PT ;  /* 0x000000d60b00720c */ /* 0x000fc40003f24070 */
[-C--:B------:R-:W-:Y:S02]  /*56b0*/  ISETP.GT.U32.AND P4, PT, R11, R3.reuse, PT ;  /* 0x000000030b00720c */ /* 0x080fe40003f84070 */
[----:B------:R-:W-:Y:S01]  /*56c0*/  ISETP.GT.U32.AND.EX P5, PT, R15, RZ, PT, P5 ;  /* 0x000000ff0f00720c */ /* 0x000fe20003fa4150 */
[C---:B----4-:R-:W-:Y:S01]  /*56d0*/  HMMA.16816.F32 R56, R100.reuse, R58, R124 ;  /* 0x0000003a6438723c */ /* 0x050fe2000000187c */
[----:B------:R-:W-:Y:S01]  /*56e0*/  LOP3.LUT R11, R9, 0x78, RZ, 0xfc, !PT ;  /* 0x00000078090b7812 */ /* 0x000fe200078efcff */
[----:B------:R-:W1:Y:S01]  /*56f0*/  LDSM.16.M88.4 R124, [R221+0xa080] ;  /* 0x00a08000dd7c783b */ /* 0x000e620000000200 */
[-C--:B------:R-:W-:Y:S02]  /*5700*/  ISETP.GT.U32.AND P3, PT, R10, R3.reuse, PT ;  /* 0x000000030a00720c */ /* 0x080fe40003f64070 */
[----:B------:R-:W-:Y:S02]  /*5710*/  SEL R16, RZ, 0x7fff8, !P5 ;  /* 0x0007fff8ff107807 */ /* 0x000fe40006800000 */
[C---:B------:R-:W-:Y:S01]  /*5720*/  ISETP.GT.U32.AND P6, PT, R11.reuse, R3, PT ;  /* 0x000000030b00720c */ /* 0x040fe20003fc4070 */
[----:B------:R-:W-:Y:S01]  /*5730*/  HMMA.16816.F32 R72, R100, R74, R20 ;  /* 0x0000004a6448723c */ /* 0x000fe20000001814 */
[----:B------:R-:W-:-:S02]  /*5740*/  ISETP.GT.U32.AND P5, PT, R11, R214, PT ;  /* 0x000000d60b00720c */ /* 0x000fc40003fa4070 */
[C---:B------:R-:W-:Y:S02]  /*5750*/  ISETP.GT.U32.AND.EX P0, PT, R15.reuse, RZ, PT, P0 ;  /* 0x000000ff0f00720c */ /* 0x040fe40003f04100 */
[----:B------:R-:W-:Y:S02]  /*5760*/  ISETP.GT.U32.AND.EX P1, PT, R15, RZ, PT, P1 ;  /* 0x000000ff0f00720c */ /* 0x000fe40003f24110 */
[----:B------:R-:W-:Y:S01]  /*5770*/  LOP3.LUT R11, R9, 0x60, RZ, 0xfc, !PT ;  /* 0x00000060090b7812 */ /* 0x000fe200078efcff */
[----:B------:R-:W-:Y:S01]  /*5780*/  HMMA.16816.F32 R184, R128, R84, R184 ;  /* 0x0000005480b8723c */ /* 0x000fe200000018b8 */
[----:B------:R-:W-:Y:S02]  /*5790*/  ISETP.GT.U32.AND P2, PT, R10, R214, PT ;  /* 0x000000d60a00720c */ /* 0x000fe40003f44070 */
[----:B------:R-:W-:Y:S02]  /*57a0*/  ISETP.GT.U32.AND.EX P3, PT, R15, RZ, PT, P3 ;  /* 0x000000ff0f00720c */ /* 0x000fe40003f64130 */
[----:B------:R-:W-:-:S02]  /*57b0*/  LOP3.LUT R10, R9, 0x61, RZ, 0xfc, !PT ;  /* 0x00000061090a7812 */ /* 0x000fc400078efcff */
[----:B------:R-:W-:Y:S01]  /*57c0*/  SEL R13, RZ, 0x1fffe, !P0 ;  /* 0x0001fffeff0d7807 */ /* 0x000fe20004000000 */
[----:B------:R-:W-:Y:S01]  /*57d0*/  HMMA.16816.F32 R176, R144, R172, R176 ;  /* 0x000000ac90b0723c */ /* 0x000fe200000018b0 */
[----:B------:R-:W-:Y:S02]  /*57e0*/  ISETP.GT.U32.AND.EX P4, PT, R15, RZ, PT, P4 ;  /* 0x000000ff0f00720c */ /* 0x000fe40003f84140 */
[----:B------:R-:W-:Y:S02]  /*57f0*/  SEL R19, RZ, 0x1, !P1 ;  /* 0x00000001ff137807 */ /* 0x000fe40004800000 */
[C---:B------:R-:W-:Y:S02]  /*5800*/  ISETP.GT.U32.AND P0, PT, R11.reuse, R3, PT ;  /* 0x000000030b00720c */ /* 0x040fe40003f04070 */
[----:B------:R-:W-:Y:S01]  /*5810*/  ISETP.GT.U32.AND P1, PT, R11, R214, PT ;  /* 0x000000d60b00720c */ /* 0x000fe20003f24070 */
[----:B------:R-:W-:Y:S01]  /*5820*/  HMMA.16816.F32 R180, R100, R182, R164 ;  /* 0x000000b664b4723c */ /* 0x000fe200000018a4 */
[----:B------:R-:W-:Y:S01]  /*5830*/  ISETP.GT.U32.AND.EX P5, PT, R15, RZ, PT, P5 ;  /* 0x000000ff0f00720c */ /* 0x000fe20003fa4150 */
[----:B------:R-:W4:Y:S01]  /*5840*/  LDSM.16.M88.4 R164, [R221+0xa880] ;  /* 0x00a88000dda4783b */ /* 0x000f220000000200 */
[----:B------:R-:W-:-:S02]  /*5850*/  SEL R11, RZ, 0x4, !P3 ;  /* 0x00000004ff0b7807 */ /* 0x000fc40005800000 */
[C---:B------:R-:W-:Y:S02]  /*5860*/  ISETP.GT.U32.AND P3, PT, R10.reuse, R214, PT ;  /* 0x000000d60a00720c */ /* 0x040fe40003f64070 */
[C---:B------:R-:W-:Y:S02]  /*5870*/  ISETP.GT.U32.AND.EX P6, PT, R15.reuse, RZ, PT, P6 ;  /* 0x000000ff0f00720c */ /* 0x040fe40003fc4160 */
[----:B------:R-:W-:Y:S02]  /*5880*/  SEL R20, RZ, 0x4, !P4 ;  /* 0x00000004ff147807 */ /* 0x000fe40006000000 */
[----:B------:R-:W-:Y:S02]  /*5890*/  ISETP.GT.U32.AND P4, PT, R10, R3, PT ;  /* 0x000000030a00720c */ /* 0x000fe40003f84070 */
[----:B------:R-:W-:Y:S02]  /*58a0*/  SEL R17, RZ, 0x1fffe, !P5 ;  /* 0x0001fffeff117807 */ /* 0x000fe40006800000 */
[----:B------:R-:W-:-:S02]  /*58b0*/  ISETP.GT.U32.AND.EX P0, PT, R15, RZ, PT, P0 ;  /* 0x000000ff0f00720c */ /* 0x000fc40003f04100 */
[----:B------:R-:W-:Y:S02]  /*58c0*/  ISETP.GT.U32.AND.EX P1, PT, R15, RZ, PT, P1 ;  /* 0x000000ff0f00720c */ /* 0x000fe40003f24110 */
[----:B------:R-:W-:Y:S02]  /*58d0*/  IADD3 R10, P5, R9, 0x38, RZ ;  /* 0x00000038090a7810 */ /* 0x000fe40007fbe0ff */
[----:B------:R-:W-:Y:S02]  /*58e0*/  SEL R18, RZ, 0x7fff8, !P6 ;  /* 0x0007fff8ff127807 */ /* 0x000fe40007000000 */
[----:B------:R-:W-:Y:S02]  /*58f0*/  ISETP.GT.U32.AND.EX P3, PT, R15, RZ, PT, P3 ;  /* 0x000000ff0f00720c */ /* 0x000fe40003f64130 */
[----:B------:R-:W-:Y:S02]  /*5900*/  IADD3 R22, P6, R9, 0x8, RZ ;  /* 0x0000000809167810 */ /* 0x000fe40007fde0ff */
[----:B------:R-:W-:-:S02]  /*5910*/  SEL R12, RZ, 0x7fff8, !P0 ;  /* 0x0007fff8ff0c7807 */ /* 0x000fc40004000000 */
[----:B------:R-:W-:Y:S02]  /*5920*/  SEL R14, RZ, 0x1fffe, !P1 ;  /* 0x0001fffeff0e7807 */ /* 0x000fe40004800000 */
[CC--:B------:R-:W-:Y:S02]  /*5930*/  ISETP.GT.U32.AND P0, PT, R10.reuse, R3.reuse, PT ;  /* 0x000000030a00720c */ /* 0x0c0fe40003f04070 */
[----:B------:R-:W-:Y:S02]  /*5940*/  ISETP.GT.U32.AND P1, PT, R10, R214, PT ;  /* 0x000000d60a00720c */ /* 0x000fe40003f24070 */
[----:B------:R-:W-:Y:S02]  /*5950*/  SEL R10, RZ, 0x1, !P3 ;  /* 0x00000001ff0a7807 */ /* 0x000fe40005800000 */
[----:B------:R-:W-:Y:S01]  /*5960*/  ISETP.GT.U32.AND P3, PT, R22, R3, PT ;  /* 0x000000031600720c */ /* 0x000fe20003f64070 */
[--C-:B------:R-:W-:Y:S01]  /*5970*/  IMAD.X R22, RZ, RZ, R15.reuse, P5 ;  /* 0x000000ffff167224 */ /* 0x100fe200028e060f */
[----:B0-----:R-:W-:Y:S01]  /*5980*/  HMMA.16816.F32 R48, R144, R36, R48 ;  /* 0x000000249030723c */ /* 0x001fe20000001830 */
[----:B------:R-:W-:Y:S01]  /*5990*/  IMAD.X R23, RZ, RZ, R15, P6 ;  /* 0x000000ffff177224 */ /* 0x000fe200030e060f */
[----:B------:R-:W-:Y:S01]  /*59a0*/  LOP3.LUT R21, R9, 0x69, RZ, 0xfc, !PT ;  /* 0x0000006909157812 */ /* 0x000fe200078efcff */
[----:B------:R-:W-:Y:S01]  /*59b0*/  FMUL R56, R56, c[0x0][0x188] ;  /* 0x0000620038387a20 */ /* 0x000fe20000400000 */
[----:B------:R-:W-:Y:S01]  /*59c0*/  ISETP.GT.U32.AND.EX P0, PT, R22, RZ, PT, P0 ;  /* 0x000000ff1600720c */ /* 0x000fe20003f04100 */
[----:B------:R-:W-:Y:S01]  /*59d0*/  FMUL R58, R58, c[0x0][0x188] ;  /* 0x000062003a3a7a20 */ /* 0x000fe20000400000 */
[----:B------:R-:W-:Y:S01]  /*59e0*/  ISETP.GT.U32.AND.EX P1, PT, R22, RZ, PT, P1 ;  /* 0x000000ff1600720c */ /* 0x000fe20003f24110 */
[----:B------:R-:W-:Y:S01]  /*59f0*/  FMUL R72, R72, c[0x0][0x188] ;  /* 0x0000620048487a20 */ /* 0x000fe20000400000 */
[----:B------:R-:W-:-:S02]  /*5a00*/  ISETP.GT.U32.AND.EX P4, PT, R15, RZ, PT, P4 ;  /* 0x000000ff0f00720c */ /* 0x000fc40003f84140 */
[----:B------:R-:W-:Y:S01]  /*5a10*/  LOP3.LUT R22, R9, 0x68, RZ, 0xfc, !PT ;  /* 0x0000006809167812 */ /* 0x000fe200078efcff */
[----:B------:R-:W-:Y:S01]  /*5a20*/  HMMA.16816.F32 R152, R128, R188, R152 ;  /* 0x000000bc8098723c */ /* 0x000fe20000001898 */
[----:B------:R-:W-:Y:S02]  /*5a30*/  ISETP.GT.U32.AND.EX P3, PT, R23, RZ, PT, P3 ;  /* 0x000000ff1700720c */ /* 0x000fe40003f64130 */
[CC--:B------:R-:W-:Y:S02]  /*5a40*/  ISETP.GT.U32.AND P5, PT, R21.reuse, R3.reuse, PT ;  /* 0x000000031500720c */ /* 0x0c0fe40003fa4070 */
[-C--:B------:R-:W-:Y:S02]  /*5a50*/  ISETP.GT.U32.AND P6, PT, R21, R214.reuse, PT ;  /* 0x000000d61500720c */ /* 0x080fe40003fc4070 */
[----:B------:R-:W-:Y:S01]  /*5a60*/  SEL R21, RZ, 0x4, !P4 ;  /* 0x00000004ff157807 */ /* 0x000fe20006000000 */
[----:B------:R-:W-:Y:S01]  /*5a70*/  HMMA.16816.F32 R84, R88, R86, R184 ;  /* 0x000000565854723c */ /* 0x000fe200000018b8 */
[----:B------:R-:W-:Y:S01]  /*5a80*/  FSEL R188, R58, -INF , !P1 ;  /* 0xff8000003abc7808 */ /* 0x000fe20004800000 */
[----:B------:R-:W-:Y:S01]  /*5a90*/  FMUL R37, R180, c[0x0][0x188] ;  /* 0x00006200b4257a20 */ /* 0x000fe20000400000 */
[----:B------:R-:W-:Y:S01]  /*5aa0*/  ISETP.GT.U32.AND P4, PT, R9, R3, PT ;  /* 0x000000030900720c */ /* 0x000fe20003f84070 */
[----:B------:R-:W-:Y:S01]  /*5ab0*/  FMUL R36, R74, c[0x0][0x188] ;  /* 0x000062004a247a20 */ /* 0x000fe20000400000 */
[----:B------:R-:W-:-:S03]  /*5ac0*/  ISETP.GT.U32.AND P1, PT, R22, R214, PT ;  /* 0x000000d61600720c */ /* 0x000fc60003f24070 */
[----:B------:R-:W-:Y:S01]  /*5ad0*/  HMMA.16816.F32 R176, R100, R174, R176 ;  /* 0x000000ae64b0723c */ /* 0x000fe200000018b0 */
[----:B------:R-:W-:Y:S01]  /*5ae0*/  FSEL R187, R56, -INF , !P0 ;  /* 0xff80000038bb7808 */ /* 0x000fe20004000000 */
[----:B------:R-:W0:Y:S01]  /*5af0*/  LDSM.16.M88.4 R172, [R221+0xb080] ;  /* 0x00b08000ddac783b */ /* 0x000e220000000200 */
[-C--:B------:R-:W-:Y:S02]  /*5b00*/  ISETP.GT.U32.AND P0, PT, R22, R3.reuse, PT ;  /* 0x000000031600720c */ /* 0x080fe40003f04070 */
[----:B------:R-:W-:Y:S01]  /*5b10*/  FSEL R22, R72, -INF , !P3 ;  /* 0xff80000048167808 */ /* 0x000fe20005800000 */
[----:B------:R-:W-:Y:S01]  /*5b20*/  FMUL R23, R181, c[0x0][0x188] ;  /* 0x00006200b5177a20 */ /* 0x000fe20000400000 */
[----:B------:R-:W-:Y:S01]  /*5b30*/  ISETP.GE.U32.AND P3, PT, R9, R3, PT ;  /* 0x000000030900720c */ /* 0x000fe20003f66070 */
[----:B-1----:R-:W-:Y:S01]  /*5b40*/  HMMA.16816.F32 R168, R144, R124, R168 ;  /* 0x0000007c90a8723c */ /* 0x002fe200000018a8 */
[----:B------:R-:W-:-:S07]  /*5b50*/  ISETP.GT.U32.AND.EX P4, PT, R15, RZ, PT, P4 ;  /* 0x000000ff0f00720c */ /* 0x000fce0003f84140 */
[----:B------:R-:W-:Y:S01]  /*5b60*/  HMMA.16816.F32 R192, R128, R92, R192 ;  /* 0x0000005c80c0723c */ /* 0x000fe200000018c0 */
[----:B------:R-:W-:Y:S01]  /*5b70*/  ISETP.GE.U32.AND.EX P3, PT, R15, RZ, PT, P3 ;  /* 0x000000ff0f00720c */ /* 0x000fe20003f66130 */
[----:B------:R-:W-:Y:S01]  /*5b80*/  FMUL R75, R75, c[0x0][0x188] ;  /* 0x000062004b4b7a20 */ /* 0x000fe20000400000 */
[----:B------:R-:W-:Y:S01]  /*5b90*/  FSEL R37, R37, -INF , !P4 ;  /* 0xff80000025257808 */ /* 0x000fe20006000000 */
[----:B------:R-:W-:Y:S01]  /*5ba0*/  FMUL R57, R57, c[0x0][0x188] ;  /* 0x0000620039397a20 */ /* 0x000fe20000400000 */
[----:B------:R-:W-:Y:S01]  /*5bb0*/  FSEL R36, R36, -INF , !P4 ;  /* 0xff80000024247808 */ /* 0x000fe20006000000 */
[----:B------:R-:W2:Y:S01]  /*5bc0*/  LDL.64 R184, [R1+0x178] ;  /* 0x0001780001b87983 */ /* 0x000ea20000100a00 */
[-C--:B------:R-:W-:Y:S02]  /*5bd0*/  ISETP.GT.U32.AND P4, PT, R9, R214.reuse, PT ;  /* 0x000000d60900720c */ /* 0x080fe40003f84070 */
[----:B------:R-:W-:Y:S01]  /*5be0*/  FSEL R23, R23, -INF , !P3 ;  /* 0xff80000017177808 */ /* 0x000fe20005800000 */
[----:B------:R-:W-:Y:S01]  /*5bf0*/  FMUL R125, R182, c[0x0][0x188] ;  /* 0x00006200b67d7a20 */ /* 0x000fe20000400000 */
[----:B------:R-:W-:Y:S01]  /*5c00*/  ISETP.GE.U32.AND P3, PT, R9, R214, PT ;  /* 0x000000d60900720c */ /* 0x000fe20003f66070 */
[----:B------:R-:W-:Y:S01]  /*5c10*/  FMUL R124, R183, c[0x0][0x188] ;  /* 0x00006200b77c7a20 */ /* 0x000fe20000400000 */
[C---:B------:R-:W-:Y:S01]  /*5c20*/  ISETP.GT.U32.AND.EX P4, PT, R15.reuse, RZ, PT, P4 ;  /* 0x000000ff0f00720c */ /* 0x040fe20003f84140 */
[----:B------:R-:W-:Y:S01]  /*5c30*/  HMMA.16816.F32 R48, R100, R38, R48 ;  /* 0x000000266430723c */ /* 0x000fe20000001830 */
[----:B------:R-:W-:-:S02]  /*5c40*/  ISETP.GE.U32.AND.EX P3, PT, R15, RZ, PT, P3 ;  /* 0x000000ff0f00720c */ /* 0x000fc40003f66130 */
[----:B------:R-:W-:Y:S02]  /*5c50*/  FSEL R125, R125, -INF , !P4 ;  /* 0xff8000007d7d7808 */ /* 0x000fe40006000000 */
[C---:B------:R-:W-:Y:S02]  /*5c60*/  ISETP.GT.U32.AND.EX P5, PT, R15.reuse, RZ, PT, P5 ;  /* 0x000000ff0f00720c */ /* 0x040fe40003fa4150 */
[----:B------:R-:W-:Y:S02]  /*5c70*/  ISETP.GT.U32.AND.EX P6, PT, R15, RZ, PT, P6 ;  /* 0x000000ff0f00720c */ /* 0x000fe40003fc4160 */
[C---:B------:R-:W-:Y:S02]  /*5c80*/  IADD3 R74, P4, R9.reuse, 0x9, RZ ;  /* 0x00000009094a7810 */ /* 0x040fe40007f9e0ff */
[----:B------:R-:W-:Y:S02]  /*5c90*/  FSEL R124, R124, -INF , !P3 ;  /* 0xff8000007c7c7808 */ /* 0x000fe40005800000 */
[----:B------:R-:W-:-:S02]  /*5ca0*/  IADD3 R72, P3, R9, 0x10, RZ ;  /* 0x0000001009487810 */ /* 0x000fc40007f7e0ff */
[----:B------:R-:W-:Y:S02]  /*5cb0*/  SEL R56, RZ, 0x4, !P5 ;  /* 0x00000004ff387807 */ /* 0x000fe40006800000 */
[----:B------:R-:W-:Y:S02]  /*5cc0*/  SEL R58, RZ, 0x1, !P6 ;  /* 0x00000001ff3a7807 */ /* 0x000fe40007000000 */
[C---:B------:R-:W-:Y:S02]  /*5cd0*/  ISETP.GT.U32.AND P5, PT, R74.reuse, R3, PT ;  /* 0x000000034a00720c */ /* 0x040fe40003fa4070 */
[----:B------:R-:W-:Y:S01]  /*5ce0*/  ISETP.GT.U32.AND P6, PT, R74, R214, PT ;  /* 0x000000d64a00720c */ /* 0x000fe20003fc4070 */
[----:B------:R-:W-:Y:S01]  /*5cf0*/  IMAD.X R74, RZ, RZ, R15, P4 ;  /* 0x000000ffff4a7224 */ /* 0x000fe200020e060f */
[----:B------:R-:W-:Y:S01]  /*5d00*/  HMMA.16816.F32 R128, R128, R148, R208 ;  /* 0x000000948080723c */ /* 0x000fe200000018d0 */
[C---:B------:R-:W-:Y:S02]  /*5d10*/  ISETP.GT.U32.AND.EX P0, PT, R15.reuse, RZ, PT, P0 ;  /* 0x000000ff0f00720c */ /* 0x040fe40003f04100 */
[----:B------:R-:W-:-:S05]  /*5d20*/  ISETP.GT.U32.AND.EX P1, PT, R15, RZ, PT, P1 ;  /* 0x000000ff0f00720c */ /* 0x000fca0003f24110 */
[C---:B----4-:R-:W-:Y:S01]  /*5d30*/  HMMA.16816.F32 R136, R144.reuse, R164, R136 ;  /* 0x000000a49088723c */ /* 0x050fe20000001888 */
[----:B------:R-:W-:Y:S01]  /*5d40*/  IMAD.X R148, RZ, RZ, R15, P3 ;  /* 0x000000ffff947224 */ /* 0x000fe200018e060f */
[----:B------:R-:W-:Y:S02]  /*5d50*/  ISETP.GT.U32.AND P4, PT, R72, R3, PT ;  /* 0x000000034800720c */ /* 0x000fe40003f84070 */
[C---:B------:R-:W-:Y:S02]  /*5d60*/  ISETP.GT.U32.AND.EX P5, PT, R74.reuse, RZ, PT, P5 ;  /* 0x000000ff4a00720c */ /* 0x040fe40003fa4150 */
[----:B------:R-:W-:Y:S01]  /*5d70*/  ISETP.GT.U32.AND.EX P6, PT, R74, RZ, PT, P6 ;  /* 0x000000ff4a00720c */ /* 0x000fe20003fc4160 */
[----:B------:R-:W-:Y:S01]  /*5d80*/  FMUL R74, R176, c[0x0][0x188] ;  /* 0x00006200b04a7a20 */ /* 0x000fe20000400000 */
[----:B------:R-:W-:Y:S01]  /*5d90*/  ISETP.GT.U32.AND P3, PT, R72, R214, PT ;  /* 0x000000d64800720c */ /* 0x000fe20003f64070 */
[----:B------:R-:W-:Y:S01]  /*5da0*/  FMUL R149, R178, c[0x0][0x188] ;  /* 0x00006200b2957a20 */ /* 0x000fe20000400000 */
[----:B------:R-:W-:Y:S01]  /*5db0*/  SEL R38, RZ, 0x7fff8, !P0 ;  /* 0x0007fff8ff267807 */ /* 0x000fe20004000000 */
[----:B------:R-:W-:Y:S01]  /*5dc0*/  FMUL R48, R48, c[0x0][0x188] ;  /* 0x0000620030307a20 */ /* 0x000fe20000400000 */
[C---:B------:R-:W-:Y:S01]  /*5dd0*/  ISETP.GT.U32.AND.EX P4, PT, R148.reuse, RZ, PT, P4 ;  /* 0x000000ff9400720c */ /* 0x040fe20003f84140 */
[----:B0-----:R-:W-:Y:S01]  /*5de0*/  HMMA.16816.F32 R60, R144, R172, R60 ;  /* 0x000000ac903c723c */ /* 0x001fe2000000183c */
[----:B------:R-:W-:Y:S01]  /*5df0*/  IADD3 R72, P0, R9, 0x18, RZ ;  /* 0x0000001809487810 */ /* 0x000fe20007f1e0ff */
[----:B------:R-:W-:Y:S01]  /*5e00*/  FMUL R177, R177, c[0x0][0x188] ;  /* 0x00006200b1b17a20 */ /* 0x000fe20000400000 */
[----:B------:R-:W-:Y:S01]  /*5e10*/  ISETP.GT.U32.AND.EX P3, PT, R148, RZ, PT, P3 ;  /* 0x000000ff9400720c */ /* 0x000fe20003f64130 */
[----:B------:R-:W-:Y:S01]  /*5e20*/  FMUL R148, R73, c[0x0][0x188] ;  /* 0x0000620049947a20 */ /* 0x000fe20000400000 */
[----:B------:R-:W-:-:S02]  /*5e30*/  SEL R39, RZ, 0x1fffe, !P1 ;  /* 0x0001fffeff277807 */ /* 0x000fc40004800000 */
[----:B------:R-:W-:Y:S01]  /*5e40*/  ISETP.GT.U32.AND.EX P2, PT, R15, RZ, PT, P2 ;  /* 0x000000ff0f00720c */ /* 0x000fe20003f44120 */
[----:B------:R-:W-:Y:S01]  /*5e50*/  HMMA.16816.F32 R168, R100, R126, R168 ;  /* 0x0000007e64a8723c */ /* 0x000fe200000018a8 */
[----:B------:R-:W-:Y:S01]  /*5e60*/  FSEL R178, R74, -INF , !P4 ;  /* 0xff8000004ab27808 */ /* 0x000fe20006000000 */
[----:B------:R-:W-:Y:S01]  /*5e70*/  IMAD.X R74, RZ, RZ, R15, P0 ;  /* 0x000000ffff4a7224 */ /* 0x000fe200000e060f */
[----:B------:R-:W-:Y:S01]  /*5e80*/  IADD3 R73, P1, R9, 0x11, RZ ;  /* 0x0000001109497810 */ /* 0x000fe20007f3e0ff */
[----:B------:R-:W-:Y:S01]  /*5e90*/  IMAD.IADD R13, R19, 0x1, R13 ;  /* 0x00000001130d7824 */ /* 0x000fe200078e020d */
[----:B------:R-:W-:Y:S01]  /*5ea0*/  ISETP.GT.U32.AND P4, PT, R72, R3, PT ;  /* 0x000000034800720c */ /* 0x000fe20003f84070 */
[----:B------:R-:W-:Y:S01]  /*5eb0*/  IMAD.IADD R10, R10, 0x1, R14 ;  /* 0x000000010a0a7824 */ /* 0x000fe200078e020e */
[----:B------:R-:W-:Y:S01]  /*5ec0*/  FSEL R149, R149, -INF , !P3 ;  /* 0xff80000095957808 */ /* 0x000fe20005800000 */
[----:B------:R-:W-:Y:S01]  /*5ed0*/  HMMA.16816.F32 R152, R88, R190, R152 ;  /* 0x000000be5898723c */ /* 0x000fe20000001898 */
[----:B------:R-:W-:Y:S01]  /*5ee0*/  FSEL R148, R148, -INF , !P5 ;  /* 0xff80000094947808 */ /* 0x000fe20006800000 */
[----:B------:R-:W4:Y:S01]  /*5ef0*/  LDL.64 R208, [R1+0x50] ;  /* 0x0000500001d07983 */ /* 0x000f220000100a00 */
[----:B------:R-:W-:-:S02]  /*5f00*/  FSEL R176, R75, -INF , !P6 ;  /* 0xff8000004bb07808 */ /* 0x000fc40007000000 */
[-C--:B------:R-:W-:Y:S01]  /*5f10*/  ISETP.GT.U32.AND P3, PT, R72, R214.reuse, PT ;  /* 0x000000d64800720c */ /* 0x080fe20003f64070 */
[--C-:B------:R-:W-:Y:S01]  /*5f20*/  IMAD.X R72, RZ, RZ, R15.reuse, P1 ;  /* 0x000000ffff487224 */ /* 0x100fe200008e060f */
[----:B------:R-:W-:Y:S01]  /*5f30*/  ISETP.GT.U32.AND P5, PT, R73, R3, PT ;  /* 0x000000034900720c */ /* 0x000fe20003fa4070 */
[----:B------:R-:W-:Y:S01]  /*5f40*/  FMUL R173, R179, c[0x0][0x188] ;  /* 0x00006200b3ad7a20 */ /* 0x000fe20000400000 */
[----:B------:R-:W-:Y:S01]  /*5f50*/  ISETP.GT.U32.AND P6, PT, R73, R214, PT ;  /* 0x000000d64900720c */ /* 0x000fe20003fc4070 */
[----:B------:R-:W-:Y:S01]  /*5f60*/  FMUL R127, R49, c[0x0][0x188] ;  /* 0x00006200317f7a20 */ /* 0x000fe20000400000 */
[----:B------:R-:W-:Y:S01]  /*5f70*/  ISETP.GT.U32.AND.EX P4, PT, R74, RZ, PT, P4 ;  /* 0x000000ff4a00720c */ /* 0x000fe20003f84140 */
[----:B------:R-:W-:Y:S01]  /*5f80*/  FMUL R172, R51, c[0x0][0x188] ;  /* 0x0000620033ac7a20 */ /* 0x000fe20000400000 */
[----:B------:R-:W-:Y:S01]  /*5f90*/  IADD3 R73, P1, R9, 0x19, RZ ;  /* 0x0000001909497810 */ /* 0x000fe20007f3e0ff */
[----:B------:R-:W-:Y:S01]  /*5fa0*/  FMUL R179, R50, c[0x0][0x188] ;  /* 0x0000620032b37a20 */ /* 0x000fe20000400000 */
[----:B------:R-:W-:Y:S01]  /*5fb0*/  FSEL R126, R48, -INF , !P4 ;  /* 0xff800000307e7808 */ /* 0x000fe20006000000 */
[----:B------:R-:W-:Y:S01]  /*5fc0*/  HMMA.16816.F32 R136, R100, R166, R136 ;  /* 0x000000a66488723c */ /* 0x000fe20000001888 */
[----:B------:R-:W0:Y:S01]  /*5fd0*/  LDSM.16.M88.4 R48, [R221+0xd880] ;  /* 0x00d88000dd30783b */ /* 0x000e220000000200 */
[----:B------:R-:W-:Y:S01]  /*5fe0*/  IMAD.X R75, RZ, RZ, R15, P1 ;  /* 0x000000ffff4b7224 */ /* 0x000fe200008e060f */
[----:B------:R-:W-:-:S02]  /*5ff0*/  ISETP.GT.U32.AND.EX P5, PT, R72, RZ, PT, P5 ;  /* 0x000000ff4800720c */ /* 0x000fc40003fa4150 */
[----:B------:R-:W-:Y:S01]  /*6000*/  ISETP.GT.U32.AND.EX P6, PT, R72, RZ, PT, P6 ;  /* 0x000000ff4800720c */ /* 0x000fe20003fc4160 */
[----:B------:R-:W-:Y:S01]  /*6010*/  FMUL R168, R168, c[0x0][0x188] ;  /* 0x00006200a8a87a20 */ /* 0x000fe20000400000 */
[C---:B------:R-:W-:Y:S01]  /*6020*/  ISETP.GT.U32.AND P0, PT, R73.reuse, R3, PT ;  /* 0x000000034900720c */ /* 0x040fe20003f04070 */
[----:B------:R-:W-:Y:S01]  /*6030*/  FMUL R170, R170, c[0x0][0x188] ;  /* 0x00006200aaaa7a20 */ /* 0x000fe20000400000 */
[----:B------:R-:W-:Y:S01]  /*6040*/  ISETP.GT.U32.AND P1, PT, R73, R214, PT ;  /* 0x000000d64900720c */ /* 0x000fe20003f24070 */
[----:B------:R-:W-:Y:S01]  /*6050*/  HMMA.16816.F32 R60, R100, R174, R60 ;  /* 0x000000ae643c723c */ /* 0x000fe2000000183c */
[----:B------:R-:W-:Y:S01]  /*6060*/  FSEL R177, R177, -INF , !P5 ;  /* 0xff800000b1b17808 */ /* 0x000fe20006800000 */
[----:B------:R-:W-:Y:S01]  /*6070*/  FMUL R171, R171, c[0x0][0x188] ;  /* 0x00006200abab7a20 */ /* 0x000fe20000400000 */
[----:B------:R-:W-:Y:S01]  /*6080*/  FSEL R173, R173, -INF , !P6 ;  /* 0xff800000adad7808 */ /* 0x000fe20007000000 */
[----:B------:R-:W2:Y:S01]  /*6090*/  LDL.64 R190, [R1+0x188] ;  /* 0x0001880001be7983 */ /* 0x000ea20000100a00 */
[----:B------:R-:W-:-:S02]  /*60a0*/  ISETP.GT.U32.AND.EX P3, PT, R74, RZ, PT, P3 ;  /* 0x000000ff4a00720c */ /* 0x000fc40003f64130 */
[C---:B------:R-:W-:Y:S02]  /*60b0*/  ISETP.GT.U32.AND.EX P0, PT, R75.reuse, RZ, PT, P0 ;  /* 0x000000ff4b00720c */ /* 0x040fe40003f04100 */
[----:B------:R-:W-:Y:S02]  /*60c0*/  ISETP.GT.U32.AND.EX P1, PT, R75, RZ, PT, P1 ;  /* 0x000000ff4b00720c */ /* 0x000fe40003f24110 */
[C---:B------:R-:W-:Y:S02]  /*60d0*/  IADD3 R73, P5, R9.reuse, 0x20, RZ ;  /* 0x0000002009497810 */ /* 0x040fe40007fbe0ff */
[----:B------:R-:W-:Y:S02]  /*60e0*/  IADD3 R72, P6, R9, 0x21, RZ ;  /* 0x0000002109487810 */ /* 0x000fe40007fde0ff */
[----:B------:R-:W-:Y:S02]  /*60f0*/  FSEL R179, R179, -INF , !P3 ;  /* 0xff800000b3b37808 */ /* 0x000fe40005800000 */
[----:B------:R-:W-:-:S02]  /*6100*/  FSEL R127, R127, -INF , !P0 ;  /* 0xff8000007f7f7808 */ /* 0x000fc40004000000 */
[----:B------:R-:W-:Y:S02]  /*6110*/  FSEL R172, R172, -INF , !P1 ;  /* 0xff800000acac7808 */ /* 0x000fe40004800000 */
[CC--:B------:R-:W-:Y:S02]  /*6120*/  ISETP.GT.U32.AND P4, PT, R73.reuse, R3.reuse, PT ;  /* 0x000000034900720c */ /* 0x0c0fe40003f84070 */
[-C--:B------:R-:W-:Y:S02]  /*6130*/  ISETP.GT.U32.AND P3, PT, R73, R214.reuse, PT ;  /* 0x000000d64900720c */ /* 0x080fe40003f64070 */
[C---:B------:R-:W-:Y:S02]  /*6140*/  ISETP.GT.U32.AND P0, PT, R72.reuse, R3, PT ;  /* 0x000000034800720c */ /* 0x040fe40003f04070 */
[----:B------:R-:W-:Y:S02]  /*6150*/  ISETP.GT.U32.AND P1, PT, R72, R214, PT ;  /* 0x000000d64800720c */ /* 0x000fe40003f24070 */
[----:B------:R-:W1:Y:S01]  /*6160*/  LDSM.16.M88.4 R72, [R221+0xd080] ;  /* 0x00d08000dd48783b */ /* 0x000e620000000200 */
[--C-:B------:R-:W-:Y:S01]  /*6170*/  IMAD.X R164, RZ, RZ, R15.reuse, P5 ;  /* 0x000000ffffa47224 */ /* 0x100fe200028e060f */
[----:B------:R-:W-:Y:S01]  /*6180*/  IADD3 R165, P5, R9, 0x28, RZ ;  /* 0x0000002809a57810 */ /* 0x000fe20007fbe0ff */
[----:B------:R-:W-:-:S03]  /*6190*/  IMAD.X R166, RZ, RZ, R15, P6 ;  /* 0x000000ffffa67224 */ /* 0x000fc600030e060f */
[----:B------:R-:W-:Y:S01]  /*61a0*/  ISETP.GT.U32.AND.EX P4, PT, R164, RZ, PT, P4 ;  /* 0x000000ffa400720c */ /* 0x000fe20003f84140 */
[----:B------:R-:W-:Y:S01]  /*61b0*/  IMAD.X R174, RZ, RZ, R15, P5 ;  /* 0x000000ffffae7224 */ /* 0x000fe200028e060f */
[C---:B------:R-:W-:Y:S02]  /*61c0*/  ISETP.GT.U32.AND P6, PT, R165.reuse, R214, PT ;  /* 0x000000d6a500720c */ /* 0x040fe40003fc4070 */
[----:B------:R-:W-:Y:S02]  /*61d0*/  FSEL R168, R168, -INF , !P4 ;  /* 0xff800000a8a87808 */ /* 0x000fe40006000000 */
[----:B------:R-:W-:Y:S01]  /*61e0*/  ISETP.GT.U32.AND P4, PT, R165, R3, PT ;  /* 0x00000003a500720c */ /* 0x000fe20003f84070 */
[----:B------:R-:W-:Y:S01]  /*61f0*/  FMUL R165, R169, c[0x0][0x188] ;  /* 0x00006200a9a57a20 */ /* 0x000fe20000400000 */
[----:B------:R-:W-:Y:S02]  /*6200*/  ISETP.GT.U32.AND.EX P3, PT, R164, RZ, PT, P3 ;  /* 0x000000ffa400720c */ /* 0x000fe40003f64130 */
[----:B------:R-:W-:Y:S01]  /*6210*/  ISETP.GT.U32.AND.EX P0, PT, R166, RZ, PT, P0 ;  /* 0x000000ffa600720c */ /* 0x000fe20003f04100 */
[----:B------:R-:W-:Y:S01]  /*6220*/  FMUL R169, R136, c[0x0][0x188] ;  /* 0x0000620088a97a20 */ /* 0x000fe20000400000 */
[----:B------:R-:W-:-:S02]  /*6230*/  FSEL R170, R170, -INF , !P3 ;  /* 0xff800000aaaa7808 */ /* 0x000fc40005800000 */
[----:B------:R-:W-:Y:S02]  /*6240*/  IADD3 R164, P3, R9, 0x29, RZ ;  /* 0x0000002909a47810 */ /* 0x000fe40007f7e0ff */
[----:B------:R-:W-:Y:S02]  /*6250*/  ISETP.GT.U32.AND.EX P1, PT, R166, RZ, PT, P1 ;  /* 0x000000ffa600720c */ /* 0x000fe40003f24110 */
[----:B------:R-:W-:Y:S02]  /*6260*/  ISETP.GT.U32.AND.EX P4, PT, R174, RZ, PT, P4 ;  /* 0x000000ffae00720c */ /* 0x000fe40003f84140 */
[----:B------:R-:W-:Y:S02]  /*6270*/  FSEL R136, R165, -INF , !P0 ;  /* 0xff800000a5887808 */ /* 0x000fe40004000000 */
[----:B------:R-:W-:Y:S01]  /*6280*/  IADD3 R165, P0, R9, 0x30, RZ ;  /* 0x0000003009a57810 */ /* 0x000fe20007f1e0ff */
[----:B------:R-:W-:Y:S01]  /*6290*/  IMAD.X R175, RZ, RZ, R15, P3 ;  /* 0x000000ffffaf7224 */ /* 0x000fe200018e060f */
[----:B------:R-:W-:-:S02]  /*62a0*/  FSEL R171, R171, -INF , !P1 ;  /* 0xff800000abab7808 */ /* 0x000fc40004800000 */
[----:B------:R-:W-:Y:S02]  /*62b0*/  FSEL R169, R169, -INF , !P4 ;  /* 0xff800000a9a97808 */ /* 0x000fe40006000000 */
[CC--:B------:R-:W-:Y:S02]  /*62c0*/  ISETP.GT.U32.AND P5, PT, R164.reuse, R3.reuse, PT ;  /* 0x00000003a400720c */ /* 0x0c0fe40003fa4070 */
[-C--:B------:R-:W-:Y:S02]  /*62d0*/  ISETP.GT.U32.AND P1, PT, R164, R214.reuse, PT ;  /* 0x000000d6a400720c */ /* 0x080fe40003f24070 */
[C---:B------:R-:W-:Y:S02]  /*62e0*/  ISETP.GT.U32.AND P4, PT, R165.reuse, R3, PT ;  /* 0x00000003a500720c */ /* 0x040fe40003f84070 */
[----:B------:R-:W-:Y:S02]  /*62f0*/  ISETP.GT.U32.AND P3, PT, R165, R214, PT ;  /* 0x000000d6a500720c */ /* 0x000fe40003f64070 */
[C---:B0-----:R-:W-:Y:S08]  /*6300*/  HMMA.16816.F32 R164, R144.reuse, R48, R84 ;  /* 0x0000003090a4723c */ /* 0x041ff00000001854 */
[----:B-1----:R-:W-:Y:S01]  /*6310*/  HMMA.16816.F32 R152, R144, R72, R152 ;  /* 0x000000489098723c */ /* 0x002fe20000001898 */
[----:B------:R-:W-:Y:S01]  /*6320*/  FMUL R138, R138, c[0x0][0x188] ;  /* 0x000062008a8a7a20 */ /* 0x000fe20000400000 */
[----:B------:R-:W-:Y:S01]  /*6330*/  ISETP.GT.U32.AND.EX P6, PT, R174, RZ, PT, P6 ;  /* 0x000000ffae00720c */ /* 0x000fe20003fc4160 */
[----:B------:R-:W-:Y:S01]  /*6340*/  FMUL R139, R139, c[0x0][0x188] ;  /* 0x000062008b8b7a20 */ /* 0x000fe20000400000 */
[----:B------:R-:W-:Y:S01]  /*6350*/  ISETP.GT.U32.AND.EX P1, PT, R175, RZ, PT, P1 ;  /* 0x000000ffaf00720c */ /* 0x000fe20003f24110 */
[----:B------:R-:W-:Y:S01]  /*6360*/  IMAD.X R49, RZ, RZ, R15, P0 ;  /* 0x000000ffff317224 */ /* 0x000fe200000e060f */
[----:B------:R-:W-:Y:S01]  /*6370*/  FSEL R138, R138, -INF , !P6 ;  /* 0xff8000008a8a7808 */ /* 0x000fe20007000000 */
[----:B------:R-:W-:Y:S01]  /*6380*/  FMUL R137, R137, c[0x0][0x188] ;  /* 0x0000620089897a20 */ /* 0x000fe20000400000 */
[----:B------:R-:W-:Y:S01]  /*6390*/  IADD3 R48, P6, R9, 0x31, RZ ;  /* 0x0000003109307810 */ /* 0x000fe20007fde0ff */
[----:B------:R-:W-:Y:S01]  /*63a0*/  FMUL R62, R62, c[0x0][0x188] ;  /* 0x000062003e3e7a20 */ /* 0x000fe20000400000 */
[----:B------:R-:W-:Y:S01]  /*63b0*/  ISETP.GT.U32.AND.EX P5, PT, R175, RZ, PT, P5 ;  /* 0x000000ffaf00720c */ /* 0x000fe20003fa4150 */
[----:B------:R-:W-:Y:S01]  /*63c0*/  FMUL R63, R63, c[0x0][0x188] ;  /* 0x000062003f3f7a20 */ /* 0x000fe20000400000 */
[----:B------:R-:W-:Y:S01]  /*63d0*/  HMMA.16816.F32 R92, R88, R94, R192 ;  /* 0x0000005e585c723c */ /* 0x000fe200000018c0 */
[----:B------:R-:W-:Y:S01]  /*63e0*/  FMUL R61, R61, c[0x0][0x188] ;  /* 0x000062003d3d7a20 */ /* 0x000fe20000400000 */
[----:B------:R-:W0:Y:S06]  /*63f0*/  LDSM.16.M88.4 R84, [R221+0xc880] ;  /* 0x00c88000dd54783b */ /* 0x000e2c0000000200 */
[----:B------:R-:W-:Y:S01]  /*6400*/  HMMA.16816.F32 R164, R100, R50, R164 ;  /* 0x0000003264a4723c */ /* 0x000fe200000018a4 */
[----:B------:R-:W-:-:S02]  /*6410*/  FSEL R139, R139, -INF , !P1 ;  /* 0xff8000008b8b7808 */ /* 0x000fc40004800000 */
[----:B------:R-:W-:-:S05]  /*6420*/  ISETP.GT.U32.AND P0, PT, R48, R3, PT ;  /* 0x000000033000720c */ /* 0x000fca0003f04070 */
[----:B------:R-:W-:Y:S01]  /*6430*/  HMMA.16816.F32 R152, R100, R74, R152 ;  /* 0x0000004a6498723c */ /* 0x000fe20000001898 */
[----:B------:R-:W-:Y:S01]  /*6440*/  ISETP.GT.U32.AND P1, PT, R48, R214, PT ;  /* 0x000000d63000720c */ /* 0x000fe20003f24070 */
[----:B------:R-:W-:Y:S01]  /*6450*/  IMAD.X R48, RZ, RZ, R15, P6 ;  /* 0x000000ffff307224 */ /* 0x000fe200030e060f */
[C---:B------:R-:W-:Y:S01]  /*6460*/  ISETP.GT.U32.AND.EX P4, PT, R49.reuse, RZ, PT, P4 ;  /* 0x000000ff3100720c */ /* 0x040fe20003f84140 */
[----:B------:R-:W-:Y:S01]  /*6470*/  FMUL R175, R60, c[0x0][0x188] ;  /* 0x000062003caf7a20 */ /* 0x000fe20000400000 */
[----:B------:R-:W-:Y:S01]  /*6480*/  ISETP.GT.U32.AND.EX P3, PT, R49, RZ, PT, P3 ;  /* 0x000000ff3100720c */ /* 0x000fe20003f64130 */
[----:B------:R-:W3:Y:S01]  /*6490*/  LDL.64 R194, [R1+0x198] ;  /* 0x0001980001c27983 */ /* 0x000ee20000100a00 */
[C---:B------:R-:W-:Y:S02]  /*64a0*/  ISETP.GT.U32.AND.EX P0, PT, R48.reuse, RZ, PT, P0 ;  /* 0x000000ff3000720c */ /* 0x040fe40003f04100 */
[----:B------:R-:W-:Y:S01]  /*64b0*/  ISETP.GT.U32.AND.EX P1, PT, R48, RZ, PT, P1 ;  /* 0x000000ff3000720c */ /* 0x000fe20003f24110 */
[----:B------:R-:W-:Y:S01]  /*64c0*/  HMMA.16816.F32 R128, R88, R150, R128 ;  /* 0x000000965880723c */ /* 0x000fe20000001880 */
[----:B------:R-:W-:Y:S01]  /*64d0*/  FSEL R137, R137, -INF , !P5 ;  /* 0xff80000089897808 */ /* 0x000fe20006800000 */
[----:B------:R-:W4:Y:S01]  /*64e0*/  LDL.64 R150, [R1+0x180] ;  /* 0x0001800001967983 */ /* 0x000f220000100a00 */
[----:B------:R-:W-:-:S02]  /*64f0*/  LOP3.LUT R49, R9, 0x59, RZ, 0xfc, !PT ;  /* 0x0000005909317812 */ /* 0x000fc400078efcff */
[----:B------:R-:W-:Y:S01]  /*6500*/  LOP3.LUT R48, R9, 0x58, RZ, 0xfc, !PT ;  /* 0x0000005809307812 */ /* 0x000fe200078efcff */
[----:B------:R-:W-:Y:S01]  /*6510*/  FMUL R167, R167, c[0x0][0x188] ;  /* 0x00006200a7a77a20 */ /* 0x000fe20000400000 */
[----:B------:R-:W-:Y:S01]  /*6520*/  IADD3 R60, P5, R9, 0x39, RZ ;  /* 0x00000039093c7810 */ /* 0x000fe20007fbe0ff */
[----:B------:R-:W-:Y:S01]  /*6530*/  FMUL R166, R166, c[0x0][0x188] ;  /* 0x00006200a6a67a20 */ /* 0x000fe20000400000 */
[----:B------:R-:W-:Y:S01]  /*6540*/  FSEL R182, R62, -INF , !P3 ;  /* 0xff8000003eb67808 */ /* 0x000fe20005800000 */
[----:B------:R-:W-:Y:S01]  /*6550*/  FMUL R219, R165, c[0x0][0x188] ;  /* 0x00006200a5db7a20 */ /* 0x000fe20000400000 */
[----:B------:R-:W-:Y:S01]  /*6560*/  FSEL R180, R63, -INF , !P1 ;  /* 0xff8000003fb47808 */ /* 0x000fe20004800000 */
[----:B------:R-:W5:Y:S01]  /*6570*/  LDL.64 R192, [R1+0x190] ;  /* 0x0001900001c07983 */ /* 0x000f620000100a00 */
[-C--:B------:R-:W-:Y:S02]  /*6580*/  ISETP.GT.U32.AND P3, PT, R49, R214.reuse, PT ;  /* 0x000000d63100720c */ /* 0x080fe40003f64070 */
[----:B------:R-:W-:Y:S01]  /*6590*/  FSEL R174, R61, -INF , !P0 ;  /* 0xff8000003dae7808 */ /* 0x000fe20004000000 */
[----:B------:R-:W-:Y:S01]  /*65a0*/  FMUL R152, R152, c[0x0][0x188] ;  /* 0x0000620098987a20 */ /* 0x000fe20000400000 */
[-C--:B------:R-:W-:Y:S01]  /*65b0*/  ISETP.GT.U32.AND P1, PT, R48, R214.reuse, PT ;  /* 0x000000d63000720c */ /* 0x080fe20003f24070 */
[----:B------:R-:W-:Y:S01]  /*65c0*/  FMUL R153, R153, c[0x0][0x188] ;  /* 0x0000620099997a20 */ /* 0x000fe20000400000 */
[-C--:B------:R-:W-:Y:S01]  /*65d0*/  ISETP.GT.U32.AND P0, PT, R49, R3.reuse, PT ;  /* 0x000000033100720c */ /* 0x080fe20003f04070 */
[----:B------:R-:W-:Y:S01]  /*65e0*/  IMAD.X R49, RZ, RZ, R15, P5 ;  /* 0x000000ffff317224 */ /* 0x000fe200028e060f */
[----:B------:R-:W-:Y:S01]  /*65f0*/  ISETP.GT.U32.AND P6, PT, R60, R214, PT ;  /* 0x000000d63c00720c */ /* 0x000fe20003fc4070 */
[----:B0-----:R-:W-:Y:S01]  /*6600*/  HMMA.16816.F32 R92, R144, R84, R92 ;  /* 0x00000054905c723c */ /* 0x001fe2000000185c */
[C---:B------:R-:W-:Y:S01]  /*6610*/  ISETP.GT.U32.AND.EX P3, PT, R15.reuse, RZ, PT, P3 ;  /* 0x000000ff0f00720c */ /* 0x040fe20003f64130 */
[----:B------:R-:W-:Y:S01]  /*6620*/  LDSM.16.M88.4 R72, [R221+0xe880] ;  /* 0x00e88000dd48783b */ /* 0x000fe20000000200 */
[----:B------:R-:W-:Y:S01]  /*6630*/  ISETP.GT.U32.AND.EX P1, PT, R15, RZ, PT, P1 ;  /* 0x000000ff0f00720c */ /* 0x000fe20003f24110 */
[----:B------:R-:W-:Y:S01]  /*6640*/  FMUL R61, R59, c[0x0][0x188] ;  /* 0x000062003b3d7a20 */ /* 0x000fe20000400000 */
[----:B------:R-:W-:Y:S01]  /*6650*/  FSEL R175, R175, -INF , !P4 ;  /* 0xff800000afaf7808 */ /* 0x000fe20006000000 */
[----:B------:R-:W-:Y:S01]  /*6660*/  FMUL R164, R164, c[0x0][0x188] ;  /* 0x00006200a4a47a20 */ /* 0x000fe20000400000 */
[----:B------:R-:W-:Y:S01]  /*6670*/  ISETP.GT.U32.AND P4, PT, R60, R3, PT ;  /* 0x000000033c00720c */ /* 0x000fe20003f84070 */
[----:B------:R-:W-:Y:S01]  /*6680*/  FMUL R154, R154, c[0x0][0x188] ;  /* 0x000062009a9a7a20 */ /* 0x000fe20000400000 */
[----:B------:R-:W-:Y:S01]  /*6690*/  ISETP.GT.U32.AND.EX P6, PT, R49, RZ, PT, P6 ;  /* 0x000000ff3100720c */ /* 0x000fe20003fc4160 */
[----:B------:R-:W-:Y:S01]  /*66a0*/  FMUL R155, R155, c[0x0][0x188] ;  /* 0x000062009b9b7a20 */ /* 0x000fe20000400000 */
[C---:B------:R-:W-:Y:S01]  /*66b0*/  LOP3.LUT R60, R9.reuse, 0x51, RZ, 0xfc, !PT ;  /* 0x00000051093c7812 */ /* 0x040fe200078efcff */
[----:B------:R-:W-:Y:S01]  /*66c0*/  LDSM.16.M88.4 R88, [R221+0xf880] ;  /* 0x00f88000dd58783b */ /* 0x000fe20000000200 */
[----:B------:R-:W-:-:S02]  /*66d0*/  LOP3.LUT R59, R9, 0x50, RZ, 0xfc, !PT ;  /* 0x00000050093b7812 */ /* 0x000fc400078efcff */
[----:B------:R-:W-:Y:S02]  /*66e0*/  FSEL R220, R167, -INF , !P3 ;  /* 0xff800000a7dc7808 */ /* 0x000fe40005800000 */
[----:B------:R-:W-:Y:S02]  /*66f0*/  FSEL R218, R166, -INF , !P1 ;  /* 0xff800000a6da7808 */ /* 0x000fe40004800000 */
[----:B------:R-:W5:Y:S01]  /*6700*/  LDL.64 R166, [R1+0x168] ;  /* 0x0001680001a67983 */ /* 0x000f620000100a00 */
[----:B------:R-:W-:Y:S02]  /*6710*/  FSEL R165, R61, -INF , !P6 ;  /* 0xff8000003da57808 */ /* 0x000fe40007000000 */
[-C--:B------:R-:W-:Y:S02]  /*6720*/  ISETP.GT.U32.AND P6, PT, R60, R3.reuse, PT ;  /* 0x000000033c00720c */ /* 0x080fe40003fc4070 */
[----:B------:R-:W-:Y:S02]  /*6730*/  ISETP.GT.U32.AND P3, PT, R59, R3, PT ;  /* 0x000000033b00720c */ /* 0x000fe40003f64070 */
[----:B------:R-:W-:-:S02]  /*6740*/  ISETP.GT.U32.AND.EX P6, PT, R15, RZ, PT, P6 ;  /* 0x000000ff0f00720c */ /* 0x000fc40003fc4160 */
[----:B------:R-:W-:Y:S02]  /*6750*/  ISETP.GT.U32.AND.EX P3, PT, R15, RZ, PT, P3 ;  /* 0x000000ff0f00720c */ /* 0x000fe40003f64130 */
[----:B------:R-:W-:Y:S02]  /*6760*/  FSEL R206, R153, -INF , !P6 ;  /* 0xff80000099ce7808 */ /* 0x000fe40007000000 */
[----:B------:R-:W-:Y:S02]  /*6770*/  FSEL R205, R152, -INF , !P3 ;  /* 0xff80000098cd7808 */ /* 0x000fe40005800000 */
[----:B------:R-:W5:Y:S01]  /*6780*/  LDL.64 R152, [R1+0x160] ;  /* 0x0001600001987983 */ /* 0x000f620000100a00 */
[----:B------:R-:W-:Y:S02]  /*6790*/  ISETP.GT.U32.AND P5, PT, R48, R3, PT ;  /* 0x000000033000720c */ /* 0x000fe40003fa4070 */
[----:B------:R-:W-:Y:S02]  /*67a0*/  ISETP.GT.U32.AND.EX P4, PT, R49, RZ, PT, P4 ;  /* 0x000000ff3100720c */ /* 0x000fe40003f84140 */
[----:B------:R-:W0:Y:S02]  /*67b0*/  LDSM.16.M88.4 R48, [R221+0xc080] ;  /* 0x00c08000dd30783b */ /* 0x000e240000000200 */
[----:B------:R-:W-:Y:S01]  /*67c0*/  FSEL R57, R57, -INF , !P4 ;  /* 0xff80000039397808 */ /* 0x000fe20006000000 */
[----:B------:R-:W-:Y:S01]  /*67d0*/  HMMA.16816.F32 R92, R100, R86, R92 ;  /* 0x00000056645c723c */ /* 0x000fe2000000185c */
[----:B------:R-:W-:-:S02]  /*67e0*/  ISETP.GT.U32.AND P4, PT, R60, R214, PT ;  /* 0x000000d63c00720c */ /* 0x000fc40003f84070 */
[----:B------:R-:W1:Y:S01]  /*67f0*/  LDSM.16.M88.4 R60, [R221+0xe080] ;  /* 0x00e08000dd3c783b */ /* 0x000e620000000200 */
[C---:B------:R-:W-:Y:S02]  /*6800*/  ISETP.GT.U32.AND.EX P0, PT, R15.reuse, RZ, PT, P0 ;  /* 0x000000ff0f00720c */ /* 0x040fe40003f04100 */
[----:B------:R-:W-:Y:S02]  /*6810*/  ISETP.GT.U32.AND.EX P5, PT, R15, RZ, PT, P5 ;  /* 0x000000ff0f00720c */ /* 0x000fe40003fa4150 */
[----:B------:R-:W-:Y:S02]  /*6820*/  FSEL R219, R219, -INF , !P0 ;  /* 0xff800000dbdb7808 */ /* 0x000fe40004000000 */
[----:B------:R-:W-:Y:S02]  /*6830*/  ISETP.GT.U32.AND P0, PT, R59, R214, PT ;  /* 0x000000d63b00720c */ /* 0x000fe40003f04070 */
[----:B------:R-:W-:Y:S02]  /*6840*/  LOP3.LUT R59, R9, 0x49, RZ, 0xfc, !PT ;  /* 0x00000049093b7812 */ /* 0x000fe400078efcff */
[----:B------:R-:W-:-:S02]  /*6850*/  FSEL R207, R164, -INF , !P5 ;  /* 0xff800000a4cf7808 */ /* 0x000fc40006800000 */
[C---:B------:R-:W-:Y:S02]  /*6860*/  ISETP.GT.U32.AND.EX P4, PT, R15.reuse, RZ, PT, P4 ;  /* 0x000000ff0f00720c */ /* 0x040fe40003f84140 */
[----:B------:R-:W-:Y:S02]  /*6870*/  ISETP.GT.U32.AND.EX P0, PT, R15, RZ, PT, P0 ;  /* 0x000000ff0f00720c */ /* 0x000fe40003f04100 */
[C---:B------:R-:W-:Y:S02]  /*6880*/  ISETP.GT.U32.AND P5, PT, R59.reuse, R214, PT ;  /* 0x000000d63b00720c */ /* 0x040fe40003fa4070 */
[----:B------:R-:W-:Y:S02]  /*6890*/  ISETP.GT.U32.AND P1, PT, R59, R3, PT ;  /* 0x000000033b00720c */ /* 0x000fe40003f24070 */
[----:B------:R-:W-:Y:S01]  /*68a0*/  FSEL R213, R155, -INF , !P4 ;  /* 0xff8000009bd57808 */ /* 0x000fe20006000000 */
[----:B------:R-:W-:Y:S01]  /*68b0*/  FMUL R93, R93, c[0x0][0x188] ;  /* 0x000062005d5d7a20 */ /* 0x000fe20000400000 */
[----:B------:R-:W-:Y:S01]  /*68c0*/  FSEL R212, R154, -INF , !P0 ;  /* 0xff8000009ad47808 */ /* 0x000fe20004000000 */
[----:B------:R-:W-:Y:S01]  /*68d0*/  FMUL R95, R95, c[0x0][0x188] ;  /* 0x000062005f5f7a20 */ /* 0x000fe20000400000 */
[C---:B------:R-:W-:Y:S01]  /*68e0*/  LOP3.LUT R84, R9.reuse, 0x48, RZ, 0xfc, !PT ;  /* 0x0000004809547812 */ /* 0x040fe200078efcff */
[----:B------:R-:W5:Y:S01]  /*68f0*/  LDL.64 R154, [R1+0x148] ;  /* 0x00014800019a7983 */ /* 0x000f620000100a00 */
[----:B------:R-:W-:-:S02]  /*6900*/  LOP3.LUT R59, R9, 0x41, RZ, 0xfc, !PT ;  /* 0x00000041093b7812 */ /* 0x000fc400078efcff */
[C---:B------:R-:W-:Y:S02]  /*6910*/  ISETP.GT.U32.AND.EX P1, PT, R15.reuse, RZ, PT, P1 ;  /* 0x000000ff0f00720c */ /* 0x040fe40003f24110 */
[----:B------:R-:W-:Y:S01]  /*6920*/  ISETP.GT.U32.AND.EX P5, PT, R15, RZ, PT, P5 ;  /* 0x000000ff0f00720c */ /* 0x000fe20003fa4150 */
[----:B0-----:R-:W-:Y:S01]  /*6930*/  HMMA.16816.F32 R156, R144, R48, R156 ;  /* 0x00000030909c723c */ /* 0x001fe2000000189c */
[----:B------:R-:W-:-:S06]  /*6940*/  LOP3.LUT R9, R9, 0x40, RZ, 0xfc, !PT ;  /* 0x0000004009097812 */ /* 0x000fcc00078efcff */
[----:B------:R-:W-:Y:S02]  /*6950*/  SEL R48, RZ, 0x1, !P2 ;  /* 0x00000001ff307807 */ /* 0x000fe40005000000 */
[----:B------:R-:W-:Y:S02]  /*6960*/  FSEL R181, R93, -INF , !P1 ;  /* 0xff8000005db57808 */ /* 0x000fe40004800000 */
[----:B------:R-:W-:Y:S02]  /*6970*/  IADD3 R17, R48, R17, RZ ;  /* 0x0000001130117210 */ /* 0x000fe40007ffe0ff */
[----:B------:R-:W-:Y:S02]  /*6980*/  FSEL R183, R95, -INF , !P5 ;  /* 0xff8000005fb77808 */ /* 0x000fe40006800000 */
[C---:B------:R-:W-:Y:S02]  /*6990*/  ISETP.GT.U32.AND P1, PT, R9.reuse, R214, PT ;  /* 0x000000d60900720c */ /* 0x040fe40003f24070 */
[----:B------:R-:W-:-:S02]  /*69a0*/  ISETP.GT.U32.AND P5, PT, R9, R3, PT ;  /* 0x000000030900720c */ /* 0x000fc40003fa4070 */
[----:B------:R-:W-:Y:S02]  /*69b0*/  LOP3.LUT R9, R13, 0x3, RZ, 0xc0, !PT ;  /* 0x000000030d097812 */ /* 0x000fe400078ec0ff */
[----:B------:R-:W-:Y:S02]  /*69c0*/  LOP3.LUT R17, R17, 0x3, RZ, 0xc0, !PT ;  /* 0x0000000311117812 */ /* 0x000fe400078ec0ff */
[----:B------:R-:W-:Y:S01]  /*69d0*/  LOP3.LUT R10, R10, 0x3, RZ, 0xc0, !PT ;  /* 0x000000030a0a7812 */ /* 0x000fe200078ec0ff */
[----:B------:R-:W-:Y:S01]  /*69e0*/  HMMA.16816.F32 R160, R144, R72, R160 ;  /* 0x0000004890a0723c */ /* 0x000fe200000018a0 */
[----:B------:R-:W-:Y:S01]  /*69f0*/  IADD3 R9, R9, R16, R20 ;  /* 0x0000001009097210 */ /* 0x000fe20007ffe014 */
[----:B------:R-:W5:Y:S01]  /*6a00*/  LDL.64 R72, [R1+0x158] ;  /* 0x0001580001487983 */ /* 0x000f620000100a00 */
[----:B------:R-:W-:Y:S02]  /*6a10*/  IADD3 R11, R17, R18, R11 ;  /* 0x00000012110b7210 */ /* 0x000fe40007ffe00b */
[----:B------:R-:W-:-:S03]  /*6a20*/  IADD3 R10, R10, R12, R21 ;  /* 0x0000000c0a0a7210 */ /* 0x000fc60007ffe015 */
[----:B-1----:R-:W-:Y:S01]  /*6a30*/  HMMA.16816.F32 R132, R144, R60, R132 ;  /* 0x0000003c9084723c */ /* 0x002fe20000001884 */
[----:B------:R-:W5:Y:S01]  /*6a40*/  LDL.64 R60, [R1+0x140] ;  /* 0x00014000013c7983 */ /* 0x000f620000100a00 */
[----:B--2---:R-:W-:-:S03]  /*6a50*/  IMAD.WIDE R12, R2, 0x2, R190 ;  /* 0x00000002020c7825 */ /* 0x004fc600078e02be */
[----:B------:R-:W2:Y:S01]  /*6a60*/  LDL.64 R190, [R1+0x118] ;  /* 0x0001180001be7983 */ /* 0x000ea20000100a00 */
[----:B---3--:R-:W-:Y:S01]  /*6a70*/  IMAD.WIDE R16, R2, 0x2, R194 ;  /* 0x0000000202107825 */ /* 0x008fe200078e02c2 */
[----:B------:R-:W-:Y:S02]  /*6a80*/  ISETP.GT.U32.AND P6, PT, R84, R214, PT ;  /* 0x000000d65400720c */ /* 0x000fe40003fc4070 */
[----:B------:R-:W3:Y:S01]  /*6a90*/  LDL.64 R194, [R1+0x138] ;  /* 0x0001380001c27983 */ /* 0x000ee20000100a00 */
[----:B----4-:R-:W-:-:S03]  /*6aa0*/  IMAD.WIDE R20, R2, 0x2, R150 ;  /* 0x0000000202147825 */ /* 0x010fc600078e0296 */
[----:B------:R0:W4:Y:S04]  /*6ab0*/  LDG.E.U16 R17, [R16.64] ;  /* 0x0000000610117981 */ /* 0x000128000c1e1500 */
[----:B------:R-:W3:Y:S01]  /*6ac0*/  LDL.64 R150, [R1+0x128] ;  /* 0x0001280001967983 */ /* 0x000ee20000100a00 */
[----:B-----5:R-:W-:-:S03]  /*6ad0*/  IMAD.WIDE R18, R2, 0x2, R192 ;  /* 0x0000000202127825 */ /* 0x020fc600078e02c0 */
[----:B0-----:R0:W5:Y:S04]  /*6ae0*/  LDG.E.U16 R16, [R12.64] ;  /* 0x000000060c107981 */ /* 0x001168000c1e1500 */
[----:B------:R-:W4:Y:S01]  /*6af0*/  LDL.64 R192, [R1+0x130] ;  /* 0x0001300001c07983 */ /* 0x000f220000100a00 */
[----:B------:R-:W-:Y:S01]  /*6b00*/  IMAD.WIDE R48, R2, 0x2, R166 ;  /* 0x0000000202307825 */ /* 0x000fe200078e02a6 */
[----:B------:R-:W-:Y:S02]  /*6b10*/  ISETP.GT.U32.AND P4, PT, R84, R3, PT ;  /* 0x000000035400720c */ /* 0x000fe40003f84070 */
[----:B------:R-:W5:Y:S04]  /*6b20*/  LDL.64 R166, [R1+0x108] ;  /* 0x0001080001a67983 */ /* 0x000f680000100a00 */
[----:B------:R-:W1:Y:S01]  /*6b30*/  LDSM.16.M88.4 R84, [R221+0xf080] ;  /* 0x00f08000dd54783b */ /* 0x000e620000000200 */
[----:B------:R-:W-:Y:S01]  /*6b40*/  IMAD.IADD R39, R58, 0x1, R39 ;  /* 0x000000013a277824 */ /* 0x000fe200078e0227 */
[----:B------:R-:W-:-:S02]  /*6b50*/  LOP3.LUT R14, R11, 0xf, RZ, 0xc0, !PT ;  /* 0x0000000f0b0e7812 */ /* 0x000fc400078ec0ff */
[----:B------:R0:W5:Y:S01]  /*6b60*/  LDG.E.U16 R20, [R20.64] ;  /* 0x0000000614147981 */ /* 0x000162000c1e1500 */
[----:B------:R-:W-:Y:S01]  /*6b70*/  HMMA.16816.F32 R128, R144, R88, R128 ;  /* 0x000000589080723c */ /* 0x000fe20000001880 */
[C---:B------:R-:W-:Y:S02]  /*6b80*/  ISETP.GT.U32.AND P3, PT, R59.reuse, R214, PT ;  /* 0x000000d63b00720c */ /* 0x040fe40003f64070 */
[----:B------:R-:W-:Y:S01]  /*6b90*/  ISETP.GT.U32.AND P0, PT, R59, R3, PT ;  /* 0x000000033b00720c */ /* 0x000fe20003f04070 */
[----:B0-----:R-:W-:Y:S01]  /*6ba0*/  IMAD.WIDE R12, R2, 0x2, R152 ;  /* 0x00000002020c7825 */ /* 0x001fe200078e0298 */
[----:B------:R-:W-:Y:S01]  /*6bb0*/  LOP3.LUT R39, R39, 0x3, RZ, 0xc0, !PT ;  /* 0x0000000327277812 */ /* 0x000fe200078ec0ff */
[----:B------:R-:W5:Y:S03]  /*6bc0*/  LDL.64 R152, [R1+0x100] ;  /* 0x0001000001987983 */ /* 0x000f660000100a00 */
[----:B------:R-:W-:Y:S01]  /*6bd0*/  IADD3 R38, R39, R38, R56 ;  /* 0x0000002627267210 */ /* 0x000fe20007ffe038 */
[----:B------:R0:W5:Y:S04]  /*6be0*/  LDG.E.U16 R21, [R48.64] ;  /* 0x0000000630157981 */ /* 0x000168000c1e1500 */
[----:B------:R-:W-:Y:S01]  /*6bf0*/  IMAD.SHL.U32 R38, R38, 0x100, RZ ;  /* 0x0000010026267824 */ /* 0x000fe200078e00ff */
[----:B------:R-:W5:Y:S04]  /*6c00*/  LDL.64 R88, [R1+0xf0] ;  /* 0x0000f00001587983 */ /* 0x000f680000100a00 */
[----:B------:R-:W-:Y:S01]  /*6c10*/  LOP3.LUT R11, R38, 0xf00, RZ, 0xe2, !PT ;  /* 0x00000f00260b7812 */ /* 0x000fe200078ee2ff */
[C---:B------:R-:W-:Y:S01]  /*6c20*/  IMAD.WIDE R38, R2.reuse, 0x2, R184 ;  /* 0x0000000202267825 */ /* 0x040fe200078e02b8 */
[----:B------:R-:W-:Y:S01]  /*6c30*/  HMMA.16816.F32 R132, R100, R62, R132 ;  /* 0x0000003e6484723c */ /* 0x000fe20000001884 */
[----:B------:R-:W5:Y:S04]  /*6c40*/  LDL.64 R184, [R1+0x110] ;  /* 0x0001100001b87983 */ /* 0x000f680000100a00 */
[----:B------:R0:W5:Y:S03]  /*6c50*/  LDG.E.U16 R18, [R18.64] ;  /* 0x0000000612127981 */ /* 0x000166000c1e1500 */
[----:B-1----:R-:W-:Y:S01]  /*6c60*/  HMMA.16816.F32 R140, R144, R84, R140 ;  /* 0x00000054908c723c */ /* 0x002fe2000000188c */
[----:B------:R-:W5:Y:S04]  /*6c70*/  LDL.64 R84, [R1+0x120] ;  /* 0x0001200001547983 */ /* 0x000f680000100a00 */
[----:B------:R-:W5:Y:S01]  /*6c80*/  LDL.64 R146, [R1+0xe8] ;  /* 0x0000e80001927983 */ /* 0x000f620000100a00 */
[----:B0-----:R-:W-:-:S03]  /*6c90*/  IMAD.WIDE R48, R2, 0x2, R154 ;  /* 0x0000000202307825 */ /* 0x001fc600078e029a */
[----:B------:R-:W5:Y:S01]  /*6ca0*/  LDL.64 R154, [R1+0xf8] ;  /* 0x0000f800019a7983 */ /* 0x000f620000100a00 */
[----:B------:R-:W-:Y:S03]  /*6cb0*/  HMMA.16816.F32 R156, R100, R50, R156 ;  /* 0x00000032649c723c */ /* 0x000fe6000000189c */
[----:B------:R0:W5:Y:S01]  /*6cc0*/  LDG.E.U16 R49, [R48.64] ;  /* 0x0000000630317981 */ /* 0x000162000c1e1500 */
[----:B------:R-:W-:-:S03]  /*6cd0*/  IMAD.WIDE R72, R2, 0x2, R72 ;  /* 0x0000000202487825 */ /* 0x000fc600078e0248 */
[----:B------:R1:W5:Y:S04]  /*6ce0*/  LDG.E.U16 R39, [R38.64] ;  /* 0x0000000626277981 */ /* 0x000368000c1e1500 */
[----:B------:R4:W5:Y:S01]  /*6cf0*/  LDG.E.U16 R56, [R72.64] ;  /* 0x0000000648387981 */ /* 0x000962000c1e1500 */
[----:B------:R-:W-:-:S03]  /*6d00*/  IMAD.WIDE R60, R2, 0x2, R60 ;  /* 0x00000002023c7825 */ /* 0x000fc600078e023c */
[----:B------:R1:W5:Y:S04]  /*6d10*/  LDG.E.U16 R19, [R12.64] ;  /* 0x000000060c137981 */ /* 0x000368000c1e1500 */
[----:B0-----:R2:W5:Y:S02]  /*6d20*/  LDG.E.U16 R48, [R60.64] ;  /* 0x000000063c307981 */ /* 0x001564000c1e1500 */
[C---:B--2---:R-:W-:Y:S02]  /*6d30*/  IMAD.WIDE R60, R2.reuse, 0x2, R190 ;  /* 0x00000002023c7825 */ /* 0x044fe400078e02be */
[----:B------:R-:W2:Y:S02]  /*6d40*/  LDL.64 R190, [R1+0x98] ;  /* 0x0000980001be7983 */ /* 0x000ea40000100a00 */
[----:B------:R-:W-:-:S02]  /*6d50*/  IMAD.WIDE R58, R2, 0x2, R198 ;  /* 0x00000002023a7825 */ /* 0x000fc400078e02c6 */
[----:B------:R-:W2:Y:S04]  /*6d60*/  LDL.64 R198, [R1+0xc0] ;  /* 0x0000c00001c67983 */ /* 0x000ea80000100a00 */
[----:B-1----:R0:W2:Y:S01]  /*6d70*/  LDG.E.U16 R38, [R58.64] ;  /* 0x000000063a267981 */ /* 0x0020a2000c1e1500 */
[----:B------:R-:W-:Y:S03]  /*6d80*/  HMMA.16816.F32 R160, R100, R74, R160 ;  /* 0x0000004a64a0723c */ /* 0x000fe600000018a0 */
[----:B------:R1:W2:Y:S01]  /*6d90*/  LDG.E.U16 R60, [R60.64] ;  /* 0x000000063c3c7981 */ /* 0x0002a2000c1e1500 */
[----:B---3--:R-:W-:-:S03]  /*6da0*/  IMAD.WIDE R50, R2, 0x2, R150 ;  /* 0x0000000202327825 */ /* 0x008fc600078e0296 */
[----:B------:R-:W3:Y:S01]  /*6db0*/  LDL.64 R150, [R1+0xe0] ;  /* 0x0000e00001967983 */ /* 0x000ee20000100a00 */
[----:B----4-:R-:W-:-:S03]  /*6dc0*/  IMAD.WIDE R72, R2, 0x2, R192 ;  /* 0x0000000202487825 */ /* 0x010fc600078e02c0 */
[----:B------:R4:W3:Y:S04]  /*6dd0*/  LDG.E.U16 R51, [R50.64] ;  /* 0x0000000632337981 */ /* 0x0008e8000c1e1500 */
[----:B------:R-:W3:Y:S01]  /*6de0*/  LDL.64 R192, [R1+0xb8] ;  /* 0x0000b80001c07983 */ /* 0x000ee20000100a00 */
[----:B-----5:R-:W-:-:S03]  /*6df0*/  IMAD.WIDE R62, R2, 0x2, R166 ;  /* 0x00000002023e7825 */ /* 0x020fc600078e02a6 */
[----:B------:R5:W3:Y:S04]  /*6e00*/  LDG.E.U16 R73, [R72.64] ;  /* 0x0000000648497981 */ /* 0x000ae8000c1e1500 */
[----:B------:R-:W3:Y:S01]  /*6e10*/  LDL.64 R166, [R1+0xc8] ;  /* 0x0000c80001a67983 */ /* 0x000ee20000100a00 */
[----:B------:R-:W-:-:S03]  /*6e20*/  IMAD.WIDE R144, R2, 0x2, R152 ;  /* 0x0000000202907825 */ /* 0x000fc600078e0298 */
[----:B------:R1:W3:Y:S04]  /*6e30*/  LDG.E.U16 R63, [R62.64] ;  /* 0x000000063e3f7981 */ /* 0x0002e8000c1e1500 */
[----:B------:R-:W3:Y:S01]  /*6e40*/  LDL.64 R152, [R1+0xb0] ;  /* 0x0000b00001987983 */ /* 0x000ee20000100a00 */
[----:B0-----:R-:W-:-:S03]  /*6e50*/  IMAD.WIDE R58, R2, 0x2, R196 ;  /* 0x00000002023a7825 */ /* 0x001fc600078e02c4 */
[----:B------:R-:W3:Y:S01]  /*6e60*/  LDL.64 R196, [R1+0xa8] ;  /* 0x0000a80001c47983 */ /* 0x000ee20000100a00 */
[----:B------:R-:W-:-:S03]  /*6e70*/  IMAD.WIDE R12, R2, 0x2, R194 ;  /* 0x00000002020c7825 */ /* 0x000fc600078e02c2 */
[----:B------:R0:W3:Y:S04]  /*6e80*/  LDG.E.U16 R59, [R58.64] ;  /* 0x000000063a3b7981 */ /* 0x0000e8000c1e1500 */
[----:B------:R-:W3:Y:S01]  /*6e90*/  LDL.64 R194, [R1+0xa0] ;  /* 0x0000a00001c27983 */ /* 0x000ee20000100a00 */
[----:B------:R-:W-:-:S03]  /*6ea0*/  IMAD.WIDE R88, R2, 0x2, R88 ;  /* 0x0000000202587825 */ /* 0x000fc600078e0258 */
[----:B-1----:R1:W3:Y:S04]  /*6eb0*/  LDG.E.U16 R61, [R144.64] ;  /* 0x00000006903d7981 */ /* 0x0022e8000c1e1500 */
[----:B0-----:R0:W3:Y:S01]  /*6ec0*/  LDG.E.U16 R58, [R12.64] ;  /* 0x000000060c3a7981 */ /* 0x0010e2000c1e1500 */
[----:B------:R-:W-:-:S04]  /*6ed0*/  IMAD.WIDE R84, R2, 0x2, R84 ;  /* 0x0000000202547825 */ /* 0x000fc800078e0254 */
[C---:B0-----:R-:W-:Y:S01]  /*6ee0*/  IMAD.WIDE R12, R2.reuse, 0x2, R184 ;  /* 0x00000002020c7825 */ /* 0x041fe200078e02b8 */
[----:B----4-:R0:W4:Y:S04]  /*6ef0*/  LDG.E.U16 R50, [R84.64] ;  /* 0x0000000654327981 */ /* 0x010128000c1e1500 */
[----:B-----5:R5:W4:Y:S04]  /*6f00*/  LDG.E.U16 R72, [R12.64] ;  /* 0x000000060c487981 */ /* 0x020b28000c1e1500 */
[----:B------:R-:W4:Y:S01]  /*6f10*/  LDL.64 R184, [R1+0x88] ;  /* 0x0000880001b87983 */ /* 0x000f220000100a00 */
[----:B0-----:R-:W-:-:S03]  /*6f20*/  IMAD.WIDE R84, R2, 0x2, R154 ;  /* 0x0000000202547825 */ /* 0x001fc600078e029a */
[----:B------:R-:W4:Y:S01]  /*6f30*/  LDL.64 R154, [R1+0x80] ;  /* 0x00008000019a7983 */ /* 0x000f220000100a00 */
[----:B-----5:R-:W-:-:S03]  /*6f40*/  IMAD.WIDE R12, R2, 0x2, R146 ;  /* 0x00000002020c7825 */ /* 0x020fc600078e0292 */
[----:B------:R-:W5:Y:S04]  /*6f50*/  LDL.64 R146, [R1+0x90] ;  /* 0x0000900001927983 */ /* 0x000f680000100a00 */
[----:B------:R0:W5:Y:S01]  /*6f60*/  LDG.E.U16 R84, [R84.64] ;  /* 0x0000000654547981 */ /* 0x000162000c1e1500 */
[----:B-1----:R-:W-:-:S03]  /*6f70*/  IMAD.WIDE R144, R2, 0x2, R200 ;  /* 0x0000000202907825 */ /* 0x002fc600078e02c8 */
[----:B------:R1:W5:Y:S01]  /*6f80*/  LDG.E.U16 R62, [R12.64] ;  /* 0x000000060c3e7981 */ /* 0x000362000c1e1500 */
[C---:B------:R-:W-:Y:S03]  /*6f90*/  HMMA.16816.F32 R140, R100.reuse, R86, R140 ;  /* 0x00000056648c723c */ /* 0x040fe6000000188c */
[----:B------:R-:W5:Y:S04]  /*6fa0*/  LDL.64 R200, [R1+0x28] ;  /* 0x0000280001c87983 */ /* 0x000f680000100a00 */
[----:B0-----:R0:W5:Y:S02]  /*6fb0*/  LDG.E.U16 R85, [R88.64] ;  /* 0x0000000658557981 */ /* 0x001164000c1e1500 */
[C---:B0-----:R-:W-:Y:S01]  /*6fc0*/  IMAD.WIDE R88, R2.reuse, 0x2, R202 ;  /* 0x0000000202587825 */ /* 0x041fe200078e02ca */
[----:B------:R-:W-:Y:S01]  /*6fd0*/  HMMA.16816.F32 R128, R100, R90, R128 ;  /* 0x0000005a6480723c */ /* 0x000fe20000001880 */
[----:B------:R-:W5:Y:S04]  /*6fe0*/  LDL.64 R202, [R1+0x40] ;  /* 0x0000400001ca7983 */ /* 0x000f680000100a00 */
[----:B------:R0:W5:Y:S04]  /*6ff0*/  LDG.E.U16 R88, [R88.64] ;  /* 0x0000000658587981 */ /* 0x000168000c1e1500 */
[----:B0-----:R0:W5:Y:S01]  /*7000*/  LDG.E.U16 R89, [R144.64] ;  /* 0x0000000690597981 */ /* 0x001162000c1e1500 */
[----:B--2---:R-:W-:-:S03]  /*7010*/  IMAD.WIDE R100, R2, 0x2, R190 ;  /* 0x0000000202647825 */ /* 0x004fc600078e02be */
[----:B------:R-:W2:Y:S01]  /*7020*/  LDL.64 R190, [R1+0x58] ;  /* 0x0000580001be7983 */ /* 0x000ea20000100a00 */
[----:B---3--:R-:W-:-:S03]  /*7030*/  IMAD.WIDE R74, R2, 0x2, R150 ;  /* 0x00000002024a7825 */ /* 0x008fc600078e0296 */
[----:B------:R-:W3:Y:S04]  /*7040*/  LDL.64 R150, [R1+0x78] ;  /* 0x0000780001967983 */ /* 0x000ee80000100a00 */
[----:B------:R1:W2:Y:S01]  /*7050*/  LDG.E.U16 R74, [R74.64] ;  /* 0x000000064a4a7981 */ /* 0x0002a2000c1e1500 */
[----:B0-----:R-:W-:-:S03]  /*7060*/  IMAD.WIDE R144, R2, 0x2, R192 ;  /* 0x0000000202907825 */ /* 0x001fc600078e02c0 */
[----:B------:R-:W2:Y:S01]  /*7070*/  LDL.64 R192, [R1+0x68] ;  /* 0x0000680001c07983 */ /* 0x000ea20000100a00 */
[----:B-1----:R-:W-:-:S03]  /*7080*/  IMAD.WIDE R12, R2, 0x2, R166 ;  /* 0x00000002020c7825 */ /* 0x002fc600078e02a6 */
[----:B------:R-:W2:Y:S04]  /*7090*/  LDL.64 R166, [R1+0x70] ;  /* 0x0000700001a67983 */ /* 0x000ea80000100a00 */
[----:B------:R0:W2:Y:S02]  /*70a0*/  LDG.E.U16 R75, [R12.64] ;  /* 0x000000060c4b7981 */ /* 0x0000a4000c1e1500 */
[C---:B0-----:R-:W-:Y:S02]  /*70b0*/  IMAD.WIDE R12, R2.reuse, 0x2, R152 ;  /* 0x00000002020c7825 */ /* 0x041fe400078e0298 */
[----:B------:R-:W2:Y:S02]  /*70c0*/  LDL.64 R152, [R1+0x60] ;  /* 0x0000600001987983 */ /* 0x000ea40000100a00 */
[----:B------:R-:W-:-:S02]  /*70d0*/  IMAD.WIDE R86, R2, 0x2, R198 ;  /* 0x0000000202567825 */ /* 0x000fc400078e02c6 */
[----:B------:R0:W2:Y:S04]  /*70e0*/  LDG.E.U16 R93, [R12.64] ;  /* 0x000000060c5d7981 */ /* 0x0000a8000c1e1500 */
[----:B------:R1:W2:Y:S01]  /*70f0*/  LDG.E.U16 R86, [R86.64] ;  /* 0x0000000656567981 */ /* 0x0002a2000c1e1500 */
[----:B------:R-:W-:-:S03]  /*7100*/  IMAD.WIDE R90, R2, 0x2, R194 ;  /* 0x00000002025a7825 */ /* 0x000fc600078e02c2 */
[----:B------:R-:W2:Y:S01]  /*7110*/  LDL.64 R198, [R1+0x20] ;  /* 0x0000200001c67983 */ /* 0x000ea20000100a00 */
[----:B0-----:R-:W-:-:S03]  /*7120*/  IMAD.WIDE R12, R2, 0x2, R196 ;  /* 0x00000002020c7825 */ /* 0x001fc600078e02c4 */
[----:B------:R4:W2:Y:S04]  /*7130*/  LDG.E.U16 R95, [R90.64] ;  /* 0x000000065a5f7981 */ /* 0x0008a8000c1e1500 */
[----:B-1----:R0:W2:Y:S04]  /*7140*/  LDG.E.U16 R87, [R144.64] ;  /* 0x0000000690577981 */ /* 0x0020a8000c1e1500 */
[----:B------:R-:W2:Y:S04]  /*7150*/  LDL.64 R194, [R1+0x18] ;  /* 0x0000180001c27983 */ /* 0x000ea80000100a00 */
[----:B------:R-:W2:Y:S04]  /*7160*/  LDL.64 R196, [R1+0x10] ;  /* 0x0000100001c47983 */ /* 0x000ea80000100a00 */
[----:B0-----:R0:W2:Y:S04]  /*7170*/  LDG.E.U16 R144, [R12.64] ;  /* 0x000000060c907981 */ /* 0x0010a8000c1e1500 */
[----:B------:R3:W2:Y:S01]  /*7180*/  LDG.E.U16 R145, [R100.64] ;  /* 0x0000000664917981 */ /* 0x0006a2000c1e1500 */
[----:B----4-:R-:W-:-:S03]  /*7190*/  IMAD.WIDE R90, R2, 0x2, R154 ;  /* 0x00000002025a7825 */ /* 0x010fc600078e029a */
[----:B------:R-:W4:Y:S01]  /*71a0*/  LDL.64 R154, [R1+0x48] ;  /* 0x00004800019a7983 */ /* 0x000f220000100a00 */
[----:B-----5:R-:W-:-:S04]  /*71b0*/  IMAD.WIDE R102, R2, 0x2, R146 ;  /* 0x0000000202667825 */ /* 0x020fc800078e0292 */
[C---:B0-----:R-:W-:Y:S01]  /*71c0*/  IMAD.WIDE R12, R2.reuse, 0x2, R184 ;  /* 0x00000002020c7825 */ /* 0x041fe200078e02b8 */
[----:B------:R0:W5:Y:S04]  /*71d0*/  LDG.E.U16 R146, [R102.64] ;  /* 0x0000000666927981 */ /* 0x000168000c1e1500 */
[----:B------:R-:W5:Y:S04]  /*71e0*/  LDL.64 R184, [R1+0x38] ;  /* 0x0000380001b87983 */ /* 0x000f680000100a00 */
[----:B0-----:R0:W5:Y:S04]  /*71f0*/  LDG.E.U16 R103, [R12.64] ;  /* 0x000000060c677981 */ /* 0x001168000c1e1500 */
[----:B------:R2:W5:Y:S01]  /*7200*/  LDG.E.U16 R102, [R90.64] ;  /* 0x000000065a667981 */ /* 0x000562000c1e1500 */
[----:B---3--:R-:W-:-:S05]  /*7210*/  IMAD.WIDE R100, R2, 0x2, R150 ;  /* 0x0000000202647825 */ /* 0x008fca00078e0296 */
[----:B------:R1:W3:Y:S01]  /*7220*/  LDG.E.U16 R150, [R100.64] ;  /* 0x0000000664967981 */ /* 0x0002e2000c1e1500 */
[----:B--2---:R-:W-:-:S03]  /*7230*/  IMAD.WIDE R90, R2, 0x2, R192 ;  /* 0x00000002025a7825 */ /* 0x004fc600078e02c0 */
[----:B------:R-:W2:Y:S04]  /*7240*/  LDL.64 R192, [R1+0x8] ;  /* 0x0000080001c07983 */ /* 0x000ea80000100a00 */
[----:B------:R0:W2:Y:S02]  /*7250*/  LDG.E.U16 R151, [R90.64] ;  /* 0x000000065a977981 */ /* 0x0000a4000c1e1500 */
[C---:B0-----:R-:W-:Y:S02]  /*7260*/  IMAD.WIDE R12, R2.reuse, 0x2, R166 ;  /* 0x00000002020c7825 */ /* 0x041fe400078e02a6 */
[----:B------:R-:W2:Y:S02]  /*7270*/  LDL.64 R166, [R1+0x30] ;  /* 0x0000300001a67983 */ /* 0x000ea40000100a00 */
[----:B-1----:R-:W-:-:S02]  /*7280*/  IMAD.WIDE R100, R2, 0x2, R152 ;  /* 0x0000000202647825 */ /* 0x002fc400078e0298 */
[----:B------:R0:W3:Y:S02]  /*7290*/  LDG.E.U16 R152, [R12.64] ;  /* 0x000000060c987981 */ /* 0x0000e4000c1e1500 */
[C---:B------:R-:W-:Y:S02]  /*72a0*/  IMAD.WIDE R90, R2.reuse, 0x2, R208 ;  /* 0x00000002025a7825 */ /* 0x040fe400078e02d0 */
[----:B------:R4:W3:Y:S02]  /*72b0*/  LDG.E.U16 R147, [R100.64] ;  /* 0x0000000664937981 */ /* 0x0008e4000c1e1500 */
[C---:B0-----:R-:W-:Y:S02]  /*72c0*/  IMAD.WIDE R12, R2.reuse, 0x2, R190 ;  /* 0x00000002020c7825 */ /* 0x041fe400078e02be */
[----:B------:R-:W3:Y:S02]  /*72d0*/  LDL.64 R190, [R1] ;  /* 0x0000000001be7983 */ /* 0x000ee40000100a00 */
[----:B----4-:R-:W-:-:S02]  /*72e0*/  IMAD.WIDE R100, R2, 0x2, R154 ;  /* 0x0000000202647825 */ /* 0x010fc400078e029a */
[----:B------:R5:W4:Y:S04]  /*72f0*/  LDG.E.U16 R155, [R90.64] ;  /* 0x000000065a9b7981 */ /* 0x000b28000c1e1500 */
[----:B------:R0:W4:Y:S04]  /*7300*/  LDG.E.U16 R154, [R12.64] ;  /* 0x000000060c9a7981 */ /* 0x000128000c1e1500 */
[----:B------:R2:W4:Y:S01]  /*7310*/  LDG.E.U16 R164, [R100.64] ;  /* 0x0000000664a47981 */ /* 0x000522000c1e1500 */
[----:B-----5:R-:W-:-:S04]  /*7320*/  IMAD.WIDE R90, R2, 0x2, R184 ;  /* 0x00000002025a7825 */ /* 0x020fc800078e02b8 */
[----:B0-----:R-:W-:-:S05]  /*7330*/  IMAD.WIDE R12, R2, 0x2, R202 ;  /* 0x00000002020c7825 */ /* 0x001fca00078e02ca */
[----:B------:R0:W5:Y:S02]  /*7340*/  LDG.E.U16 R153, [R12.64] ;  /* 0x000000060c997981 */ /* 0x000164000c1e1500 */
[----:B0-----:R-:W-:-:S05]  /*7350*/  IMAD.WIDE R12, R2, 0x2, R200 ;  /* 0x00000002020c7825 */ /* 0x001fca00078e02c8 */
[----:B------:R0:W4:Y:S02]  /*7360*/  LDG.E.U16 R185, [R12.64] ;  /* 0x000000060cb97981 */ /* 0x000124000c1e1500 */
[----:B0-----:R-:W-:-:S05]  /*7370*/  IMAD.WIDE R12, R2, 0x2, R196 ;  /* 0x00000002020c7825 */ /* 0x001fca00078e02c4 */
[----:B------:R0:W4:Y:S02]  /*7380*/  LDG.E.U16 R197, [R12.64] ;  /* 0x000000060cc57981 */ /* 0x000124000c1e1500 */
[----:B0-----:R-:W-:-:S04]  /*7390*/  IMAD.WIDE R12, R2, 0x2, R250 ;  /* 0x00000002020c7825 */ /* 0x001fc800078e02fa */
[----:B------:R-:W-:Y:S02]  /*73a0*/  IMAD R9, R9, 0x10, R14 ;  /* 0x0000001009097824 */ /* 0x000fe400078e020e */
[----:B------:R-:W-:-:S03]  /*73b0*/  IMAD R10, R10, 0x1000, R11 ;  /* 0x000010000a0a7824 */ /* 0x000fc600078e020b */
[----:B------:R-:W-:-:S05]  /*73c0*/  LOP3.LUT R9, R9, 0xff, RZ, 0xc0, !PT ;  /* 0x000000ff09097812 */ /* 0x000fca00078ec0ff */
[----:B------:R-:W-:Y:S02]  /*73d0*/  IMAD.IADD R9, R10, 0x1, R9 ;  /* 0x000000010a097824 */ /* 0x000fe400078e0209 */
[----:B------:R-:W-:Y:S01]  /*73e0*/  IMAD.WIDE R10, R2, 0x2, R226 ;  /* 0x00000002020a7825 */ /* 0x000fe200078e02e2 */
[C---:B------:R-:W-:Y:S02]  /*73f0*/  ISETP.GT.U32.AND.EX P6, PT, R15.reuse, RZ, PT, P6 ;  /* 0x000000ff0f00720c */ /* 0x040fe40003fc4160 */
[C---:B------:R-:W-:Y:S02]  /*7400*/  ISETP.GT.U32.AND.EX P4, PT, R15.reuse, RZ, PT, P4 ;  /* 0x000000ff0f00720c */ /* 0x040fe40003f84140 */
[C---:B------:R-:W-:Y:S02]  /*7410*/  ISETP.GT.U32.AND.EX P3, PT, R15.reuse, RZ, PT, P3 ;  /* 0x000000ff0f00720c */ /* 0x040fe40003f64130 */
[C---:B------:R-:W-:Y:S02]  /*7420*/  ISETP.GT.U32.AND.EX P0, PT, R15.reuse, RZ, PT, P0 ;  /* 0x000000ff0f00720c */ /* 0x040fe40003f04100 */
[----:B------:R-:W-:-:S02]  /*7430*/  ISETP.GT.U32.AND.EX P1, PT, R15, RZ, PT, P1 ;  /* 0x000000ff0f00720c */ /* 0x000fc40003f24110 */
[----:B------:R-:W-:Y:S02]  /*7440*/  ISETP.GT.U32.AND.EX P5, PT, R15, RZ, PT, P5 ;  /* 0x000000ff0f00720c */ /* 0x000fe40003fa4150 */
[----:B------:R-:W-:Y:S01]  /*7450*/  LOP3.LUT R15, R9, 0xffff, RZ, 0xc0, !PT ;  /* 0x0000ffff090f7812 */ /* 0x000fe200078ec0ff */
[----:B------:R-:W-:-:S05]  /*7460*/  FMUL R9, R92, c[0x0][0x188] ;  /* 0x000062005c097a20 */ /* 0x000fca0000400000 */
[----:B------:R-:W-:Y:S02]  /*7470*/  FSEL R9, R9, -INF , !P4 ;  /* 0xff80000009097808 */ /* 0x000fe40006000000 */
[--C-:B------:R-:W-:Y:S02]  /*7480*/  SHF.R.U32.HI R14, RZ, 0xb, R15.reuse ;  /* 0x0000000bff0e7819 */ /* 0x100fe4000001160f */
[----:B------:R-:W-:Y:S01]  /*7490*/  SHF.R.U32.HI R92, RZ, 0xa, R15 ;  /* 0x0000000aff5c7819 */ /* 0x000fe2000001160f */
[----:B------:R-:W-:Y:S02]  /*74a0*/  FMUL R132, R132, c[0x0][0x188] ;  /* 0x0000620084847a20 */ /* 0x000fe40000400000 */
[----:B------:R-:W-:Y:S02]  /*74b0*/  FMUL R133, R133, c[0x0][0x188] ;  /* 0x0000620085857a20 */ /* 0x000fe40000400000 */
[C---:B--2---:R-:W-:Y:S02]  /*74c0*/  IMAD.WIDE R100, R2.reuse, 0x2, R166 ;  /* 0x0000000202647825 */ /* 0x044fe400078e02a6 */
[----:B------:R0:W2:Y:S04]  /*74d0*/  LDG.E.U16 R167, [R90.64] ;  /* 0x000000065aa77981 */ /* 0x0000a8000c1e1500 */
[----:B------:R1:W2:Y:S01]  /*74e0*/  LDG.E.U16 R184, [R100.64] ;  /* 0x0000000664b87981 */ /* 0x0002a2000c1e1500 */
[----:B0-----:R-:W-:-:S03]  /*74f0*/  IMAD.WIDE R90, R2, 0x2, R198 ;  /* 0x00000002025a7825 */ /* 0x001fc600078e02c6 */
[----:B------:R0:W2:Y:S01]  /*7500*/  LDG.E.U16 R198, [R12.64] ;  /* 0x000000060cc67981 */ /* 0x0000a2000c1e1500 */
[----:B-1----:R-:W-:-:S03]  /*7510*/  IMAD.WIDE R100, R2, 0x2, R194 ;  /* 0x0000000202647825 */ /* 0x002fc600078e02c2 */
[----:B------:R1:W2:Y:S04]  /*7520*/  LDG.E.U16 R166, [R90.64] ;  /* 0x000000065aa67981 */ /* 0x0002a8000c1e1500 */
[----:B------:R3:W2:Y:S01]  /*7530*/  LDG.E.U16 R194, [R100.64] ;  /* 0x0000000664c27981 */ /* 0x0006a2000c1e1500 */
[----:B-1----:R-:W-:-:S04]  /*7540*/  IMAD.WIDE R90, R2, 0x2, R192 ;  /* 0x00000002025a7825 */ /* 0x002fc800078e02c0 */
[C---:B---3--:R-:W-:Y:S01]  /*7550*/  IMAD.WIDE R100, R2.reuse, 0x2, R190 ;  /* 0x0000000202647825 */ /* 0x048fe200078e02be */
[----:B------:R1:W3:Y:S04]  /*7560*/  LDG.E.U16 R196, [R90.64] ;  /* 0x000000065ac47981 */ /* 0x0002e8000c1e1500 */
[----:B------:R0:W2:Y:S01]  /*7570*/  LDG.E.U16 R186, [R100.64] ;  /* 0x0000000664ba7981 */ /* 0x0000a2000c1e1500 */
[----:B-1----:R-:W-:-:S04]  /*7580*/  IMAD.WIDE R90, R2, 0x2, R248 ;  /* 0x00000002025a7825 */ /* 0x002fc800078e02f8 */
[C---:B0-----:R-:W-:Y:S01]  /*7590*/  IMAD.WIDE R100, R2.reuse, 0x2, R242 ;  /* 0x0000000202647825 */ /* 0x041fe200078e02f2 */
[----:B------:R0:W2:Y:S04]  /*75a0*/  LDG.E.U16 R200, [R90.64] ;  /* 0x000000065ac87981 */ /* 0x0000a8000c1e1500 */
[----:B------:R1:W2:Y:S01]  /*75b0*/  LDG.E.U16 R201, [R100.64] ;  /* 0x0000000664c97981 */ /* 0x0002a2000c1e1500 */
[----:B0-----:R-:W-:-:S05]  /*75c0*/  IMAD.WIDE R90, R2, 0x2, R232 ;  /* 0x00000002025a7825 */ /* 0x001fca00078e02e8 */
[----:B------:R0:W2:Y:S01]  /*75d0*/  LDG.E.U16 R202, [R90.64] ;  /* 0x000000065aca7981 */ /* 0x0000a2000c1e1500 */
[----:B------:R-:W-:-:S04]  /*75e0*/  IMAD.WIDE R12, R2, 0x2, R246 ;  /* 0x00000002020c7825 */ /* 0x000fc800078e02f6 */
[C---:B-1----:R-:W-:Y:S01]  /*75f0*/  IMAD.WIDE R100, R2.reuse, 0x2, R244 ;  /* 0x0000000202647825 */ /* 0x042fe200078e02f4 */
[----:B------:R1:W2:Y:S03]  /*7600*/  LDG.E.U16 R203, [R12.64] ;  /* 0x000000060ccb7981 */ /* 0x0002a6000c1e1500 */
[C---:B0-----:R-:W-:Y:S01]  /*7610*/  IMAD.WIDE R90, R2.reuse, 0x2, R236 ;  /* 0x00000002025a7825 */ /* 0x041fe200078e02ec */
[----:B------:R0:W2:Y:S04]  /*7620*/  LDG.E.U16 R225, [R100.64] ;  /* 0x0000000664e17981 */ /* 0x0000a8000c1e1500 */
[----:B------:R5:W2:Y:S01]  /*7630*/  LDG.E.U16 R240, [R90.64] ;  /* 0x000000065af07981 */ /* 0x000aa2000c1e1500 */
[----:B-1----:R-:W-:-:S04]  /*7640*/  IMAD.WIDE R12, R2, 0x2, R238 ;  /* 0x00000002020c7825 */ /* 0x002fc800078e02ee */
[C---:B0-----:R-:W-:Y:S01]  /*7650*/  IMAD.WIDE R100, R2.reuse, 0x2, R234 ;  /* 0x0000000202647825 */ /* 0x041fe200078e02ea */
[----:B------:R0:W2:Y:S03]  /*7660*/  LDG.E.U16 R241, [R12.64] ;  /* 0x000000060cf17981 */ /* 0x0000a6000c1e1500 */
[C---:B-----5:R-:W-:Y:S02]  /*7670*/  IMAD.WIDE R90, R2.reuse, 0x2, R228 ;  /* 0x00000002025a7825 */ /* 0x060fe400078e02e4 */
[----:B------:R1:W5:Y:S04]  /*7680*/  LDG.E.U16 R100, [R100.64] ;  /* 0x0000000664647981 */ /* 0x000368000c1e1500 */
[----:B------:R4:W2:Y:S01]  /*7690*/  LDG.E.U16 R91, [R90.64] ;  /* 0x000000065a5b7981 */ /* 0x0008a2000c1e1500 */
[----:B0-----:R-:W-:-:S05]  /*76a0*/  IMAD.WIDE R12, R2, 0x2, R230 ;  /* 0x00000002020c7825 */ /* 0x001fca00078e02e6 */
[----:B-1----:R0:W2:Y:S04]  /*76b0*/  LDG.E.U16 R101, [R12.64] ;  /* 0x000000060c657981 */ /* 0x0020a8000c1e1500 */
[----:B----4-:R1:W4:Y:S01]  /*76c0*/  LDG.E.U16 R90, [R10.64] ;  /* 0x000000060a5a7981 */ /* 0x010322000c1e1500 */
[----:B------:R-:W-:Y:S02]  /*76d0*/  FMUL R134, R134, c[0x0][0x188] ;  /* 0x0000620086867a20 */ /* 0x000fe40000400000 */
[----:B------:R-:W-:Y:S01]  /*76e0*/  FMUL R135, R135, c[0x0][0x188] ;  /* 0x0000620087877a20 */ /* 0x000fe20000400000 */
[----:B------:R-:W-:Y:S01]  /*76f0*/  BAR.SYNC.DEFER_BLOCKING 0x0 ;  /* 0x0000000000007b1d */ /* 0x000fe20000010000 */
[----:B-1----:R-:W-:-:S04]  /*7700*/  SHF.R.U32.HI R10, RZ, 0xf, R15 ;  /* 0x0000000fff0a7819 */ /* 0x002fc8000001160f */
[----:B------:R-:W-:Y:S01]  /*7710*/  LOP3.LUT P4, RZ, R10, 0x1, RZ, 0xc0, !PT ;  /* 0x000000010aff7812 */ /* 0x000fe2000788c0ff */
[----:B------:R-:W-:Y:S01]  /*7720*/  FMUL R10, R94, c[0x0][0x188] ;  /* 0x000062005e0a7a20 */ /* 0x000fe20000400000 */
[----:B------:R-:W-:-:S04]  /*7730*/  SHF.R.U32.HI R11, RZ, 0xe, R15 ;  /* 0x0000000eff0b7819 */ /* 0x000fc8000001160f */
[----:B------:R-:W-:Y:S02]  /*7740*/  FSEL R10, R10, -INF , !P6 ;  /* 0xff8000000a0a7808 */ /* 0x000fe40007000000 */
[----:B------:R-:W-:Y:S01]  /*7750*/  LOP3.LUT P6, RZ, R11, 0x1, RZ, 0xc0, !PT ;  /* 0x000000010bff7812 */ /* 0x000fe200078cc0ff */
[----:B------:R-:W-:Y:S01]  /*7760*/  FMUL R11, R157, c[0x0][0x188] ;  /* 0x000062009d0b7a20 */ /* 0x000fe20000400000 */
[----:B0-----:R-:W-:-:S04]  /*7770*/  SHF.R.U32.HI R12, RZ, 0xd, R15 ;  /* 0x0000000dff0c7819 */ /* 0x001fc8000001160f */
[----:B------:R-:W-:Y:S02]  /*7780*/  FSEL R11, R11, -INF , !P0 ;  /* 0xff8000000b0b7808 */ /* 0x000fe40004000000 */
[----:B------:R-:W-:Y:S01]  /*7790*/  LOP3.LUT P0, RZ, R12, 0x1, RZ, 0xc0, !PT ;  /* 0x000000010cff7812 */ /* 0x000fe2000780c0ff */
[----:B------:R-:W-:Y:S01]  /*77a0*/  FMUL R12, R159, c[0x0][0x188] ;  /* 0x000062009f0c7a20 */ /* 0x000fe20000400000 */
[----:B------:R-:W-:-:S04]  /*77b0*/  SHF.R.U32.HI R13, RZ, 0xc, R15 ;  /* 0x0000000cff0d7819 */ /* 0x000fc8000001160f */
[----:B------:R-:W-:Y:S02]  /*77c0*/  FSEL R12, R12, -INF , !P3 ;  /* 0xff8000000c0c7808 */ /* 0x000fe40005800000 */
[----:B------:R-:W-:Y:S01]  /*77d0*/  LOP3.LUT P3, RZ, R13, 0x1, RZ, 0xc0, !PT ;  /* 0x000000010dff7812 */ /* 0x000fe2000786c0ff */
[----:B------:R-:W-:-:S05]  /*77e0*/  FMUL R13, R156, c[0x0][0x188] ;  /* 0x000062009c0d7a20 */ /* 0x000fca0000400000 */
[----:B------:R-:W-:Y:S02]  /*77f0*/  FSEL R13, R13, -INF , !P5 ;  /* 0xff8000000d0d7808 */ /* 0x000fe40006800000 */
[----:B------:R-:W-:Y:S01]  /*7800*/  LOP3.LUT P5, RZ, R14, 0x1, RZ, 0xc0, !PT ;  /* 0x000000010eff7812 */ /* 0x000fe200078ac0ff */
[----:B------:R-:W-:-:S05]  /*7810*/  FMUL R14, R158, c[0x0][0x188] ;  /* 0x000062009e0e7a20 */ /* 0x000fca0000400000 */
[----:B------:R-:W-:Y:S02]  /*7820*/  FSEL R14, R14, -INF , !P1 ;  /* 0xff8000000e0e7808 */ /* 0x000fe40004800000 */
[----:B------:R-:W-:Y:S02]  /*7830*/  LOP3.LUT P1, RZ, R92, 0x1, RZ, 0xc0, !PT ;  /* 0x000000015cff7812 */ /* 0x000fe4000782c0ff */
[--C-:B------:R-:W-:Y:S02]  /*7840*/  SHF.R.U32.HI R92, RZ, 0x9, R15.reuse ;  /* 0x00000009ff5c7819 */ /* 0x100fe4000001160f */
[----:B------:R-:W-:Y:S02]  /*7850*/  FSEL R189, R132, -INF , !P4 ;  /* 0xff80000084bd7808 */ /* 0x000fe40006000000 */
[----:B------:R-:W-:Y:S02]  /*7860*/  LOP3.LUT P4, RZ, R92, 0x1, RZ, 0xc0, !PT ;  /* 0x000000015cff7812 */ /* 0x000fe4000788c0ff */
[----:B------:R-:W-:-:S02]  /*7870*/  SHF.R.U32.HI R92, RZ, 0x8, R15 ;  /* 0x00000008ff5c7819 */ /* 0x000fc4000001160f */
[----:B------:R-:W-:Y:S02]  /*7880*/  FSEL R190, R133, -INF , !P6 ;  /* 0xff80000085be7808 */ /* 0x000fe40007000000 */
[----:B------:R-:W-:Y:S02]  /*7890*/  LOP3.LUT P6, RZ, R92, 0x1, RZ, 0xc0, !PT ;  /* 0x000000015cff7812 */ /* 0x000fe400078cc0ff */
[--C-:B------:R-:W-:Y:S02]  /*78a0*/  SHF.R.U32.HI R92, RZ, 0x7, R15.reuse ;  /* 0x00000007ff5c7819 */ /* 0x100fe4000001160f */
[----:B------:R-:W-:Y:S02]  /*78b0*/  FSEL R193, R134, -INF , !P0 ;  /* 0xff80000086c17808 */ /* 0x000fe40004000000 */
[----:B------:R-:W-:Y:S02]  /*78c0*/  LOP3.LUT P0, RZ, R92, 0x1, RZ, 0xc0, !PT ;  /* 0x000000015cff7812 */ /* 0x000fe4000780c0ff */
[----:B------:R-:W-:Y:S01]  /*78d0*/  SHF.R.U32.HI R92, RZ, 0x6, R15 ;  /* 0x00000006ff5c7819 */ /* 0x000fe2000001160f */
[----:B------:R-:W-:Y:S01]  /*78e0*/  FMUL R160, R160, c[0x0][0x188] ;  /* 0x00006200a0a07a20 */ /* 0x000fe20000400000 */
[----:B------:R-:W-:-:S02]  /*78f0*/  FSEL R195, R135, -INF , !P3 ;  /* 0xff80000087c37808 */ /* 0x000fc40005800000 */
[----:B------:R-:W-:Y:S02]  /*7900*/  LOP3.LUT P3, RZ, R92, 0x1, RZ, 0xc0, !PT ;  /* 0x000000015cff7812 */ /* 0x000fe4000786c0ff */
[--C-:B------:R-:W-:Y:S01]  /*7910*/  SHF.R.U32.HI R92, RZ, 0x5, R15.reuse ;  /* 0x00000005ff5c7819 */ /* 0x100fe2000001160f */
[----:B------:R-:W-:Y:S01]  /*7920*/  FMUL R161, R161, c[0x0][0x188] ;  /* 0x00006200a1a17a20 */ /* 0x000fe20000400000 */
        /* <DEDUP_REMOVED lines=8> */
[----:B------:R-:W-:Y:S01]  /*79b0*/  FSEL R199, R162, -INF , !P4 ;  /* 0xff800000a2c77808 */ /* 0x000fe20006000000 */
[----:B------:R-:W-:Y:S01]  /*79c0*/  FMUL R140, R140, c[0x0][0x188] ;  /* 0x000062008c8c7a20 */ /* 0x000fe20000400000 */
[----:B------:R-:W-:Y:S02]  /*79d0*/  LOP3.LUT P4, RZ, R92, 0x1, RZ, 0xc0, !PT ;  /* 0x000000015cff7812 */ /* 0x000fe4000788c0ff */
[--C-:B------:R-:W-:Y:S02]  /*79e0*/  SHF.R.U32.HI R92, RZ, 0x2, R15.reuse ;  /* 0x00000002ff5c7819 */ /* 0x100fe4000001160f */
[----:B------:R-:W-:-:S02]  /*79f0*/  SHF.R.U32.HI R15, RZ, 0x1, R15 ;  /* 0x00000001ff0f7819 */ /* 0x000fc4000001160f */
[----:B------:R-:W-:Y:S02]  /*7a00*/  FSEL R204, R163, -INF , !P6 ;  /* 0xff800000a3cc7808 */ /* 0x000fe40007000000 */
[----:B------:R-:W-:Y:S02]  /*7a10*/  FSEL R208, R140, -INF , !P0 ;  /* 0xff8000008cd07808 */ /* 0x000fe40004000000 */
[----:B------:R-:W-:Y:S02]  /*7a20*/  LOP3.LUT P6, RZ, R92, 0x1, RZ, 0xc0, !PT ;  /* 0x000000015cff7812 */ /* 0x000fe400078cc0ff */
[----:B------:R-:W-:Y:S02]  /*7a30*/  LOP3.LUT P0, RZ, R15, 0x1, RZ, 0xc0, !PT ;  /* 0x000000010fff7812 */ /* 0x000fe4000780c0ff */
[----:B------:R-:W-:Y:S02]  /*7a40*/  FMNMX R92, R37, R23, !PT ;  /* 0x00000017255c7209 */ /* 0x000fe40007800000 */
[----:B------:R-:W-:-:S02]  /*7a50*/  FMNMX R15, R125, R124, !PT ;  /* 0x0000007c7d0f7209 */ /* 0x000fc40007800000 */
[----:B------:R-:W-:Y:S02]  /*7a60*/  FMNMX R92, R22, R92, !PT ;  /* 0x0000005c165c7209 */ /* 0x000fe40007800000 */
[----:B------:R-:W-:Y:S02]  /*7a70*/  FMNMX R15, R36, R15, !PT ;  /* 0x0000000f240f7209 */ /* 0x000fe40007800000 */
[----:B------:R-:W-:Y:S02]  /*7a80*/  FMNMX R92, R148, R92, !PT ;  /* 0x0000005c945c7209 */ /* 0x000fe40007800000 */
[----:B------:R-:W-:Y:S02]  /*7a90*/  FMNMX R15, R176, R15, !PT ;  /* 0x0000000fb00f7209 */ /* 0x000fe40007800000 */
        /* <DEDUP_REMOVED lines=43> */
[----:B------:R-:W-:Y:S01]  /*7d50*/  FMNMX R15, R195, R15, !PT ;  /* 0x0000000fc30f7209 */ /* 0x000fe20007800000 */
[----:B------:R-:W-:Y:S01]  /*7d60*/  FMUL R142, R142, c[0x0][0x188] ;  /* 0x000062008e8e7a20 */ /* 0x000fe20000400000 */
[----:B------:R-:W-:-:S02]  /*7d70*/  FMNMX R92, R191, R92, !PT ;  /* 0x0000005cbf5c7209 */ /* 0x000fc40007800000 */
[----:B------:R-:W-:Y:S01]  /*7d80*/  FMNMX R15, R199, R15, !PT ;  /* 0x0000000fc70f7209 */ /* 0x000fe20007800000 */
[----:B------:R-:W-:Y:S01]  /*7d90*/  FMUL R141, R141, c[0x0][0x188] ;  /* 0x000062008d8d7a20 */ /* 0x000fe20000400000 */
[----:B------:R-:W-:Y:S01]  /*7da0*/  FMNMX R92, R192, R92, !PT ;  /* 0x0000005cc05c7209 */ /* 0x000fe20007800000 */
[----:B------:R-:W-:Y:S01]  /*7db0*/  FMUL R143, R143, c[0x0][0x188] ;  /* 0x000062008f8f7a20 */ /* 0x000fe20000400000 */
[----:B------:R-:W-:Y:S02]  /*7dc0*/  FSEL R214, R142, -INF , !P5 ;  /* 0xff8000008ed67808 */ /* 0x000fe40006800000 */
[----:B------:R-:W-:Y:S01]  /*7dd0*/  FMNMX R15, R204, R15, !PT ;  /* 0x0000000fcc0f7209 */ /* 0x000fe20007800000 */
[----:B------:R-:W-:Y:S01]  /*7de0*/  FMUL R128, R128, c[0x0][0x188] ;  /* 0x0000620080807a20 */ /* 0x000fe20000400000 */
[----:B------:R-:W-:Y:S01]  /*7df0*/  FSEL R209, R141, -INF , !P3 ;  /* 0xff8000008dd17808 */ /* 0x000fe20005800000 */
[----:B------:R-:W-:Y:S01]  /*7e00*/  FMUL R130, R130, c[0x0][0x188] ;  /* 0x0000620082827a20 */ /* 0x000fe20000400000 */
[----:B------:R-:W-:-:S02]  /*7e10*/  FMNMX R92, R208, R92, !PT ;  /* 0x0000005cd05c7209 */ /* 0x000fc40007800000 */
[----:B------:R-:W-:Y:S02]  /*7e20*/  FSEL R215, R143, -INF , !P1 ;  /* 0xff8000008fd77808 */ /* 0x000fe40004800000 */
[----:B------:R-:W-:Y:S01]  /*7e30*/  FMNMX R15, R214, R15, !PT ;  /* 0x0000000fd60f7209 */ /* 0x000fe20007800000 */
[----:B------:R-:W-:Y:S01]  /*7e40*/  FMUL R129, R129, c[0x0][0x188] ;  /* 0x0000620081817a20 */ /* 0x000fe20000400000 */
[----:B------:R-:W-:Y:S01]  /*7e50*/  FSEL R210, R128, -INF , !P4 ;  /* 0xff80000080d27808 */ /* 0x000fe20006000000 */
[----:B------:R-:W-:Y:S01]  /*7e60*/  FMUL R131, R131, c[0x0][0x188] ;  /* 0x0000620083837a20 */ /* 0x000fe20000400000 */
[----:B------:R-:W-:Y:S02]  /*7e70*/  FMNMX R92, R209, R92, !PT ;  /* 0x0000005cd15c7209 */ /* 0x000fe40007800000 */
[----:B------:R-:W-:Y:S02]  /*7e80*/  FSEL R217, R130, -INF , !P0 ;  /* 0xff80000082d97808 */ /* 0x000fe40004000000 */
[----:B------:R-:W-:-:S02]  /*7e90*/  FMNMX R94, R215, R15, !PT ;  /* 0x0000000fd75e7209 */ /* 0x000fc40007800000 */
[----:B------:R-:W-:Y:S02]  /*7ea0*/  FSEL R211, R129, -INF , !P6 ;  /* 0xff80000081d37808 */ /* 0x000fe40007000000 */
[----:B------:R-:W-:Y:S02]  /*7eb0*/  FMNMX R92, R210, R92, !PT ;  /* 0x0000005cd25c7209 */ /* 0x000fe40007800000 */
[----:B------:R-:W-:Y:S02]  /*7ec0*/  FSEL R216, R131, -INF , !P2 ;  /* 0xff80000083d87808 */ /* 0x000fe40005000000 */
[----:B------:R-:W-:Y:S02]  /*7ed0*/  FMNMX R94, R217, R94, !PT ;  /* 0x0000005ed95e7209 */ /* 0x000fe40007800000 */
[----:B------:R-:W-:Y:S02]  /*7ee0*/  FMNMX R92, R211, R92, !PT ;  /* 0x0000005cd35c7209 */ /* 0x000fe40007800000 */
[----:B------:R-:W-:Y:S01]  /*7ef0*/  FMNMX R94, R216, R94, !PT ;  /* 0x0000005ed85e7209 */ /* 0x000fe20007800000 */
[----:B------:R-:W-:Y:S04]  /*7f00*/  STS.U16 [R0+0x8000], R17 ;  /* 0x0080001100007388 */ /* 0x000fe80000000400 */
[----:B------:R-:W0:Y:S04]  /*7f10*/  SHFL.BFLY PT, R15, R92, 0x2, 0x1f ;  /* 0x0c401f005c0f7f89 */ /* 0x000e2800000e0000 */
[----:B------:R-:W1:Y:S01]  /*7f20*/  SHFL.BFLY PT, R17, R94, 0x2, 0x1f ;  /* 0x0c401f005e117f89 */ /* 0x000e6200000e0000 */
[----:B------:R-:W-:-:S03]  /*7f30*/  LOP3.LUT R157, R0, 0x20, RZ, 0x3c, !PT ;  /* 0x00000020009d7812 */ /* 0x000fc600078e3cff */
[----:B------:R-:W-:Y:S04]  /*7f40*/  STS.U16 [R0+0x8800], R39 ;  /* 0x0088002700007388 */ /* 0x000fe80000000400 */
[----:B------:R-:W-:Y:S04]  /*7f50*/  STS.U16 [R0+0x9000], R56 ;  /* 0x0090003800007388 */ /* 0x000fe80000000400 */
[----:B------:R-:W-:Y:S04]  /*7f60*/  STS.U16 [R0+0x9800], R58 ;  /* 0x0098003a00007388 */ /* 0x000fe80000000400 */
[----:B------:R-:W-:Y:S01]  /*7f70*/  STS.U16 [R0+0xa000], R60 ;  /* 0x00a0003c00007388 */ /* 0x000fe20000000400 */
[----:B0-----:R-:W-:-:S03]  /*7f80*/  FMNMX R15, R92, R15, !PT ;  /* 0x0000000f5c0f7209 */ /* 0x001fc60007800000 */
[----:B------:R-:W-:Y:S01]  /*7f90*/  STS.U16 [R0+0xa800], R84 ;  /* 0x00a8005400007388 */ /* 0x000fe20000000400 */
[----:B-1----:R-:W-:-:S03]  /*7fa0*/  FMNMX R17, R94, R17, !PT ;  /* 0x000000115e117209 */ /* 0x002fc60007800000 */
        /* <DEDUP_REMOVED lines=11> */
[----:B------:R-:W0:Y:S04]  /*8060*/  SHFL.BFLY PT, R39, R15, 0x1, 0x1f ;  /* 0x0c201f000f277f89 */ /* 0x000e2800000e0000 */
[----:B------:R-:W1:Y:S04]  /*8070*/  SHFL.BFLY PT, R18, R17, 0x1, 0x1f ;  /* 0x0c201f0011127f89 */ /* 0x000e6800000e0000 */
        /* <DEDUP_REMOVED lines=45> */
[----:B-----5:R5:W-:Y:S04]  /*8350*/  STS.U16 [R224+0xf600], R100 ;  /* 0x00f60064e0007388 */ /* 0x020be80000000400 */
[----:B----4-:R-:W-:Y:S01]  /*8360*/  STS.U16 [R224+0xfe00], R90 ;  /* 0x00fe005ae0007388 */ /* 0x010fe20000000400 */
[----:B0-----:R-:W-:-:S03]  /*8370*/  FMNMX R15, R15, R39, !PT ;  /* 0x000000270f0f7209 */ /* 0x001fc60007800000 */
[----:B------:R-:W-:Y:S01]  /*8380*/  BAR.SYNC.DEFER_BLOCKING 0x0 ;  /* 0x0000000000007b1d */ /* 0x000fe20000010000 */
[----:B-1----:R-:W-:Y:S02]  /*8390*/  FMNMX R16, R17, R18, !PT ;  /* 0x0000001211107209 */ /* 0x002fe40007800000 */
[----:B------:R-:W-:Y:S02]  /*83a0*/  FMNMX R15, R15, R8, !PT ;  /* 0x000000080f0f7209 */ /* 0x000fe40007800000 */
[----:B------:R-:W-:-:S03]  /*83b0*/  FMNMX R16, R16, R7, !PT ;  /* 0x0000000710107209 */ /* 0x000fc60007800000 */
[----:B------:R-:W-:Y:S02]  /*83c0*/  FADD R8, -R15, R8 ;  /* 0x000000080f087221 */ /* 0x000fe40000000100 */
[----:B------:R-:W-:Y:S02]  /*83d0*/  FADD R7, -R16, R7 ;  /* 0x0000000710077221 */ /* 0x000fe40000000100 */
[--C-:B------:R-:W-:Y:S02]  /*83e0*/  FADD R23, R23, -R15.reuse ;  /* 0x8000000f17177221 */ /* 0x100fe40000000000 */
[----:B------:R-:W-:Y:S02]  /*83f0*/  FADD R22, R22, -R15 ;  /* 0x8000000f16167221 */ /* 0x000fe40000000000 */
[----:B------:R-:W-:Y:S02]  /*8400*/  FMUL R8, R8, 1.4426950216293334961 ;  /* 0x3fb8aa3b08087820 */ /* 0x000fe40000400000 */
[----:B------:R-:W-:-:S02]  /*8410*/  FMUL R7, R7, 1.4426950216293334961 ;  /* 0x3fb8aa3b07077820 */ /* 0x000fc40000400000 */
[----:B------:R-:W-:Y:S02]  /*8420*/  FMUL R23, R23, 1.4426950216293334961 ;  /* 0x3fb8aa3b17177820 */ /* 0x000fe40000400000 */
[----:B------:R-:W-:Y:S01]  /*8430*/  FMUL R22, R22, 1.4426950216293334961 ;  /* 0x3fb8aa3b16167820 */ /* 0x000fe20000400000 */
[----:B------:R-:W0:Y:S01]  /*8440*/  MUFU.EX2 R8, R8 ;  /* 0x0000000800087308 */ /* 0x000e220000000800 */
[----:B------:R-:W-:Y:S04]  /*8450*/  LDSM.16.M88.4 R48, [R6+0x9000] ;  /* 0x009000000630783b */ /* 0x000fe80000000200 */
[----:B------:R-:W-:Y:S03]  /*8460*/  LDSM.16.M88.4 R60, [R6+0x9800] ;  /* 0x00980000063c783b */ /* 0x000fe60000000200 */
[----:B------:R-:W2:Y:S01]  /*8470*/  MUFU.EX2 R7, R7 ;  /* 0x0000000700077308 */ /* 0x000ea20000000800 */
[--C-:B------:R-:W-:Y:S01]  /*8480*/  FADD R37, R37, -R15.reuse ;  /* 0x8000000f25257221 */ /* 0x100fe20000000000 */
[----:B------:R-:W-:Y:S04]  /*8490*/  LDSM.16.M88.4 R88, [R6+0xa800] ;  /* 0x00a800000658783b */ /* 0x000fe80000000200 */
[----:B------:R-:W-:Y:S02]  /*84a0*/  LDSM.16.M88.4 R140, [R6+0xd000] ;  /* 0x00d00000068c783b */ /* 0x000fe40000000200 */
[----:B------:R-:W-:Y:S01]  /*84b0*/  MUFU.EX2 R198, R23 ;  /* 0x0000001700c67308 */ /* 0x000fe20000000800 */
[--C-:B------:R-:W-:Y:S01]  /*84c0*/  FADD R36, R36, -R16.reuse ;  /* 0x8000001024247221 */ /* 0x100fe20000000000 */
[----:B------:R-:W-:Y:S04]  /*84d0*/  LDSM.16.M88.4 R144, [R6+0xd800] ;  /* 0x00d800000690783b */ /* 0x000fe80000000200 */
[----:B------:R-:W-:Y:S02]  /*84e0*/  LDSM.16.M88.4 R152, [R6+0xe000] ;  /* 0x00e000000698783b */ /* 0x000fe40000000200 */
[----:B------:R1:W-:Y:S01]  /*84f0*/  MUFU.EX2 R202, R22 ;  /* 0x0000001600ca7308 */ /* 0x0003e20000000800 */
[----:B------:R-:W-:Y:S01]  /*8500*/  FADD R178, R178, -R15 ;  /* 0x8000000fb2b27221 */ /* 0x000fe20000000000 */
[----:B------:R-:W-:Y:S01]  /*8510*/  LDSM.16.M88.4 R160, [R6+0xf000] ;  /* 0x00f0000006a0783b */ /* 0x000fe20000000200 */
[----:B------:R-:W-:-:S03]  /*8520*/  FADD R125, R125, -R16 ;  /* 0x800000107d7d7221 */ /* 0x000fc60000000000 */
[----:B-1----:R-:W1:Y:S01]  /*8530*/  LDSM.16.M88.4 R20, [R6+0x8000] ;  /* 0x008000000614783b */ /* 0x002e620000000200 */
[--C-:B------:R-:W-:Y:S02]  /*8540*/  FADD R124, R124, -R16.reuse ;  /* 0x800000107c7c7221 */ /* 0x100fe40000000000 */
[--C-:B------:R-:W-:Y:S02]  /*8550*/  FADD R126, R126, -R15.reuse ;  /* 0x8000000f7e7e7221 */ /* 0x100fe40000000000 */
[----:B------:R-:W-:Y:S02]  /*8560*/  FMUL R37, R37, 1.4426950216293334961 ;  /* 0x3fb8aa3b25257820 */ /* 0x000fe40000400000 */
[----:B------:R-:W-:Y:S02]  /*8570*/  FADD R148, R148, -R15 ;  /* 0x8000000f94947221 */ /* 0x000fe40000000000 */
[----:B------:R-:W-:Y:S02]  /*8580*/  FMUL R36, R36, 1.4426950216293334961 ;  /* 0x3fb8aa3b24247820 */ /* 0x000fe40000400000 */
[----:B------:R-:W-:-:S02]  /*8590*/  FADD R176, R176, -R16 ;  /* 0x80000010b0b07221 */ /* 0x000fc40000000000 */
[----:B------:R-:W-:Y:S02]  /*85a0*/  FMUL R178, R178, 1.4426950216293334961 ;  /* 0x3fb8aa3bb2b27820 */ /* 0x000fe40000400000 */
[----:B------:R-:W-:Y:S02]  /*85b0*/  FMUL R125, R125, 1.4426950216293334961 ;  /* 0x3fb8aa3b7d7d7820 */ /* 0x000fe40000400000 */
[----:B------:R-:W-:Y:S02]  /*85c0*/  FMUL R124, R124, 1.4426950216293334961 ;  /* 0x3fb8aa3b7c7c7820 */ /* 0x000fe40000400000 */
[----:B------:R-:W-:Y:S01]  /*85d0*/  FMUL R126, R126, 1.4426950216293334961 ;  /* 0x3fb8aa3b7e7e7820 */ /* 0x000fe20000400000 */
[----:B------:R-:W4:Y:S01]  /*85e0*/  MUFU.EX2 R201, R37 ;  /* 0x0000002500c97308 */ /* 0x000f220000000800 */
[----:B------:R-:W-:Y:S02]  /*85f0*/  FMUL R148, R148, 1.4426950216293334961 ;  /* 0x3fb8aa3b94947820 */ /* 0x000fe40000400000 */
[----:B------:R-:W-:-:S02]  /*8600*/  FMUL R176, R176, 1.4426950216293334961 ;  /* 0x3fb8aa3bb0b07820 */ /* 0x000fc40000400000 */
[C---:B0-----:R-:W-:Y:S02]  /*8610*/  FMUL R84, R8.reuse, R64 ;  /* 0x0000004008547220 */ /* 0x041fe40000400000 */
[C---:B------:R-:W-:Y:S01]  /*8620*/  FMUL R85, R8.reuse, R65 ;  /* 0x0000004108557220 */ /* 0x040fe20000400000 */
[----:B------:R0:W-:Y:S01]  /*8630*/  MUFU.EX2 R197, R36 ;  /* 0x0000002400c57308 */ /* 0x0001e20000000800 */
[C---:B--2---:R-:W-:Y:S02]  /*8640*/  FMUL R86, R7.reuse, R66 ;  /* 0x0000004207567220 */ /* 0x044fe40000400000 */
[C---:B------:R-:W-:Y:S02]  /*8650*/  FMUL R87, R7.reuse, R67 ;  /* 0x0000004307577220 */ /* 0x040fe40000400000 */
[C---:B------:R-:W-:Y:S01]  /*8660*/  FMUL R92, R8.reuse, R96 ;  /* 0x00000060085c7220 */ /* 0x040fe20000400000 */
[----:B------:R-:W-:Y:S01]  /*8670*/  LDSM.16.M88.4 R64, [R6+0xa000] ;  /* 0x00a000000640783b */ /* 0x000fe20000000200 */
[----:B------:R-:W-:Y:S01]  /*8680*/  FMUL R93, R8, R97 ;  /* 0x00000061085d7220 */ /* 0x000fe20000400000 */
[----:B------:R-:W-:Y:S01]  /*8690*/  MUFU.EX2 R184, R178 ;  /* 0x000000b200b87308 */ /* 0x000fe20000000800 */
[C---:B------:R-:W-:Y:S01]  /*86a0*/  FMUL R94, R7.reuse, R98 ;  /* 0x00000062075e7220 */ /* 0x040fe20000400000 */
[----:B0-----:R-:W0:Y:S01]  /*86b0*/  LDSM.16.M88.4 R36, [R6+0x8800] ;  /* 0x008800000624783b */ /* 0x001e220000000200 */
[----:B---3--:R-:W-:-:S02]  /*86c0*/  FMUL R95, R7, R99 ;  /* 0x00000063075f7220 */ /* 0x008fc40000400000 */
[C---:B-----5:R-:W-:Y:S01]  /*86d0*/  FMUL R100, R8.reuse, R116 ;  /* 0x0000007408647220 */ /* 0x060fe20000400000 */
[----:B------:R-:W2:Y:S01]  /*86e0*/  LDSM.16.M88.4 R96, [R6+0xb000] ;  /* 0x00b000000660783b */ /* 0x000ea20000000200 */
[C---:B------:R-:W-:Y:S01]  /*86f0*/  FMUL R101, R8.reuse, R117 ;  /* 0x0000007508657220 */ /* 0x040fe20000400000 */
[----:B------:R-:W-:Y:S01]  /*8700*/  MUFU.EX2 R196, R125 ;  /* 0x0000007d00c47308 */ /* 0x000fe20000000800 */
[C---:B------:R-:W-:Y:S02]  /*8710*/  FMUL R102, R7.reuse, R118 ;  /* 0x0000007607667220 */ /* 0x040fe40000400000 */
[C---:B------:R-:W-:Y:S02]  /*8720*/  FMUL R103, R7.reuse, R119 ;  /* 0x0000007707677220 */ /* 0x040fe40000400000 */
[C---:B------:R-:W-:Y:S01]  /*8730*/  FMUL R128, R8.reuse, R40 ;  /* 0x0000002808807220 */ /* 0x040fe20000400000 */
[----:B------:R-:W3:Y:S01]  /*8740*/  LDSM.16.M88.4 R116, [R6+0xb800] ;  /* 0x00b800000674783b */ /* 0x000ee20000000200 */
[----:B------:R-:W-:Y:S01]  /*8750*/  FMUL R129, R8, R41 ;  /* 0x0000002908817220 */ /* 0x000fe20000400000 */
[----:B------:R-:W5:Y:S01]  /*8760*/  MUFU.EX2 R194, R124 ;  /* 0x0000007c00c27308 */ /* 0x000f620000000800 */
[----:B------:R-:W-:-:S02]  /*8770*/  FMUL R130, R7, R42 ;  /* 0x0000002a07827220 */ /* 0x000fc40000400000 */
[C---:B------:R-:W-:Y:S02]  /*8780*/  FMUL R131, R7.reuse, R43 ;  /* 0x0000002b07837220 */ /* 0x040fe40000400000 */
[C---:B------:R-:W-:Y:S01]  /*8790*/  FMUL R132, R8.reuse, R68 ;  /* 0x0000004408847220 */ /* 0x040fe20000400000 */
[----:B------:R-:W0:Y:S01]  /*87a0*/  LDSM.16.M88.4 R40, [R6+0xc000] ;  /* 0x00c000000628783b */ /* 0x000e220000000200 */
[C---:B------:R-:W-:Y:S01]  /*87b0*/  FMUL R133, R8.reuse, R69 ;  /* 0x0000004508857220 */ /* 0x040fe20000400000 */
[----:B------:R1:W-:Y:S01]  /*87c0*/  MUFU.EX2 R178, R126 ;  /* 0x0000007e00b27308 */ /* 0x0003e20000000800 */
[C---:B------:R-:W-:Y:S02]  /*87d0*/  FMUL R134, R7.reuse, R70 ;  /* 0x0000004607867220 */ /* 0x040fe40000400000 */
[----:B------:R-:W-:Y:S02]  /*87e0*/  FMUL R135, R7, R71 ;  /* 0x0000004707877220 */ /* 0x000fe40000400000 */
[C---:B------:R-:W-:Y:S01]  /*87f0*/  FMUL R156, R8.reuse, R32 ;  /* 0x00000020089c7220 */ /* 0x040fe20000400000 */
[----:B------:R-:W0:Y:S01]  /*8800*/  LDSM.16.M88.4 R68, [R6+0xc800] ;  /* 0x00c800000644783b */ /* 0x000e220000000200 */
[----:B------:R-:W-:-:S02]  /*8810*/  FMUL R157, R8, R33 ;  /* 0x00000021089d7220 */ /* 0x000fc40000400000 */
[C---:B------:R-:W-:Y:S02]  /*8820*/  FMUL R158, R7.reuse, R34 ;  /* 0x00000022079e7220 */ /* 0x040fe40000400000 */
[----:B------:R-:W-:Y:S02]  /*8830*/  FMUL R159, R7, R35 ;  /* 0x00000023079f7220 */ /* 0x000fe40000400000 */
[----:B------:R-:W0:Y:S01]  /*8840*/  LDSM.16.M88.4 R32, [R6+0xe800] ;  /* 0x00e800000620783b */ /* 0x000e220000000200 */
[----:B------:R-:W-:Y:S01]  /*8850*/  FADD R185, R127, -R15 ;  /* 0x8000000f7fb97221 */ /* 0x000fe20000000000 */
[----:B------:R-:W2:Y:S02]  /*8860*/  MUFU.EX2 R203, R148 ;  /* 0x0000009400cb7308 */ /* 0x000ea40000000800 */
[----:B-1----:R-:W1:Y:S06]  /*8870*/  LDSM.16.M88.4 R124, [R6+0xf800] ;  /* 0x00f80000067c783b */ /* 0x002e6c0000000200 */
[----:B------:R-:W2:Y:S01]  /*8880*/  MUFU.EX2 R200, R176 ;  /* 0x000000b000c87308 */ /* 0x000ea20000000800 */
[----:B------:R-:W-:-:S04]  /*8890*/  FADD R17, R173, -R16 ;  /* 0x80000010ad117221 */ /* 0x000fc80000000000 */
[----:B------:R-:W-:Y:S02]  /*88a0*/  FMUL R17, R17, 1.4426950216293334961 ;  /* 0x3fb8aa3b11117820 */ /* 0x000fe40000400000 */
[----:B------:R-:W-:Y:S02]  /*88b0*/  FADD R186, R177, -R15 ;  /* 0x8000000fb1ba7221 */ /* 0x000fe40000000000 */
[C---:B------:R-:W-:Y:S01]  /*88c0*/  FMUL R72, R8.reuse, R28 ;  /* 0x0000001c08487220 */ /* 0x040fe20000400000 */
[----:B------:R3:W-:Y:S01]  /*88d0*/  MUFU.EX2 R176, R17 ;  /* 0x0000001100b07308 */ /* 0x0007e20000000800 */
[----:B------:R-:W-:Y:S01]  /*88e0*/  FMUL R73, R8, R29 ;  /* 0x0000001d08497220 */ /* 0x000fe20000400000 */
[----:B----4-:R-:W-:Y:S01]  /*88f0*/  F2FP.PACK_AB R28, R198, R201 ;  /* 0x000000c9c61c723e */ /* 0x010fe200000000ff */
[C---:B------:R-:W-:Y:S01]  /*8900*/  FMUL R74, R7.reuse, R30 ;  /* 0x0000001e074a7220 */ /* 0x040fe20000400000 */
[----:B-----5:R-:W-:Y:S01]  /*8910*/  F2FP.PACK_AB R29, R194, R196 ;  /* 0x000000c4c21d723e */ /* 0x020fe200000000ff */
[----:B------:R-:W-:Y:S01]  /*8920*/  FMUL R75, R7, R31 ;  /* 0x0000001f074b7220 */ /* 0x000fe20000400000 */
[----:B--2---:R-:W-:Y:S01]  /*8930*/  F2FP.PACK_AB R30, R203, R202 ;  /* 0x000000cacb1e723e */ /* 0x004fe200000000ff */
[--C-:B------:R-:W-:Y:S01]  /*8940*/  FADD R149, R149, -R16.reuse ;  /* 0x8000001095957221 */ /* 0x100fe20000000000 */
[----:B------:R-:W-:Y:S01]  /*8950*/  F2FP.PACK_AB R31, R200, R197 ;  /* 0x000000c5c81f723e */ /* 0x000fe200000000ff */
[----:B------:R-:W-:-:S02]  /*8960*/  FADD R179, R179, -R16 ;  /* 0x80000010b3b37221 */ /* 0x000fc40000000000 */
[----:B---3--:R-:W-:Y:S02]  /*8970*/  FADD R17, R172, -R16 ;  /* 0x80000010ac117221 */ /* 0x008fe40000000000 */
[----:B------:R-:W-:Y:S02]  /*8980*/  FMUL R186, R186, 1.4426950216293334961 ;  /* 0x3fb8aa3bbaba7820 */ /* 0x000fe40000400000 */
[----:B------:R-:W-:Y:S02]  /*8990*/  FMUL R185, R185, 1.4426950216293334961 ;  /* 0x3fb8aa3bb9b97820 */ /* 0x000fe40000400000 */
[----:B------:R-:W-:Y:S02]  /*89a0*/  FMUL R149, R149, 1.4426950216293334961 ;  /* 0x3fb8aa3b95957820 */ /* 0x000fe40000400000 */
[----:B------:R-:W-:Y:S02]  /*89b0*/  FMUL R179, R179, 1.4426950216293334961 ;  /* 0x3fb8aa3bb3b37820 */ /* 0x000fe40000400000 */
[----:B------:R-:W-:Y:S01]  /*89c0*/  FMUL R17, R17, 1.4426950216293334961 ;  /* 0x3fb8aa3b11117820 */ /* 0x000fe20000400000 */
[C---:B------:R-:W-:Y:S01]  /*89d0*/  HMMA.16816.F32 R72, R28.reuse, R20, R72 ;  /* 0x000000141c48723c */ /* 0x040fe20000001848 */
[----:B------:R-:W2:Y:S07]  /*89e0*/  MUFU.EX2 R186, R186 ;  /* 0x000000ba00ba7308 */ /* 0x000eae0000000800 */
[C---:B------:R-:W-:Y:S01]  /*89f0*/  HMMA.16816.F32 R92, R28.reuse, R48, R92 ;  /* 0x000000301c5c723c */ /* 0x040fe2000000185c */
[----:B------:R-:W-:Y:S07]  /*8a00*/  MUFU.EX2 R185, R185 ;  /* 0x000000b900b97308 */ /* 0x000fee0000000800 */
[----:B------:R-:W-:Y:S01]  /*8a10*/  HMMA.16816.F32 R100, R28, R60, R100 ;  /* 0x0000003c1c64723c */ /* 0x000fe20000001864 */
[----:B------:R3:W4:Y:S01]  /*8a20*/  MUFU.EX2 R173, R149 ;  /* 0x0000009500ad7308 */ /* 0x0007220000000800 */
[----:B------:R-:W-:-:S07]  /*8a30*/  FMUL R80, R8, R80 ;  /* 0x0000005008507220 */ /* 0x000fce0000400000 */
[----:B------:R-:W-:Y:S01]  /*8a40*/  MUFU.EX2 R172, R179 ;  /* 0x000000b300ac7308 */ /* 0x000fe20000000800 */
[C---:B------:R-:W-:Y:S02]  /*8a50*/  FMUL R81, R8.reuse, R81 ;  /* 0x0000005108517220 */ /* 0x040fe40000400000 */
[C---:B------:R-:W-:Y:S02]  /*8a60*/  FMUL R82, R7.reuse, R82 ;  /* 0x0000005207527220 */ /* 0x040fe40000400000 */
[C---:B------:R-:W-:Y:S02]  /*8a70*/  FMUL R83, R7.reuse, R83 ;  /* 0x0000005307537220 */ /* 0x040fe40000400000 */
[C---:B------:R-:W-:Y:S01]  /*8a80*/  FMUL R104, R8.reuse, R104 ;  /* 0x0000006808687220 */ /* 0x040fe20000400000 */
[----:B------:R5:W0:Y:S01]  /*8a90*/  MUFU.EX2 R177, R17 ;  /* 0x0000001100b17308 */ /* 0x000a220000000800 */
[----:B------:R-:W-:Y:S02]  /*8aa0*/  FMUL R105, R8, R105 ;  /* 0x0000006908697220 */ /* 0x000fe40000400000 */
[----:B------:R-:W-:-:S02]  /*8ab0*/  FMUL R106, R7, R106 ;  /* 0x0000006a076a7220 */ /* 0x000fc40000400000 */
[C---:B------:R-:W-:Y:S02]  /*8ac0*/  FMUL R107, R7.reuse, R107 ;  /* 0x0000006b076b7220 */ /* 0x040fe40000400000 */
[C---:B------:R-:W-:Y:S02]  /*8ad0*/  FMUL R44, R8.reuse, R44 ;  /* 0x0000002c082c7220 */ /* 0x040fe40000400000 */
[C---:B------:R-:W-:Y:S02]  /*8ae0*/  FMUL R45, R8.reuse, R45 ;  /* 0x0000002d082d7220 */ /* 0x040fe40000400000 */
[C---:B------:R-:W-:Y:S02]  /*8af0*/  FMUL R46, R7.reuse, R46 ;  /* 0x0000002e072e7220 */ /* 0x040fe40000400000 */
        /* <DEDUP_REMOVED lines=22> */
[----:B------:R-:W-:Y:S02]  /*8c60*/  FMUL R25, R8, R25 ;  /* 0x0000001908197220 */ /* 0x000fe40000400000 */
[C---:B------:R-:W-:Y:S02]  /*8c70*/  FMUL R26, R7.reuse, R26 ;  /* 0x0000001a071a7220 */ /* 0x040fe40000400000 */
[----:B------:R-:W-:Y:S01]  /*8c80*/  FMUL R27, R7, R27 ;  /* 0x0000001b071b7220 */ /* 0x000fe20000400000 */
[C---:B0-----:R-:W-:Y:S01]  /*8c90*/  HMMA.16816.F32 R84, R28.reuse, R36, R84 ;  /* 0x000000241c54723c */ /* 0x041fe20000001854 */
[--C-:B------:R-:W-:Y:S01]  /*8ca0*/  FADD R168, R168, -R15.reuse ;  /* 0x8000000fa8a87221 */ /* 0x100fe20000000000 */
[----:B---3--:R-:W-:Y:S06]  /*8cb0*/  LDSM.16.M88.4 R148, [R221+0xf000] ;  /* 0x00f00000dd94783b */ /* 0x008fec0000000200 */
[C---:B------:R-:W-:Y:S08]  /*8cc0*/  HMMA.16816.F32 R80, R28.reuse, R64, R80 ;  /* 0x000000401c50723c */ /* 0x040ff00000001850 */
        /* <DEDUP_REMOVED lines=9> */
[----:B------:R-:W-:Y:S01]  /*8d60*/  HMMA.16816.F32 R120, R28, R160, R120 ;  /* 0x000000a01c78723c */ /* 0x000fe20000001878 */
[----:B-----5:R-:W-:-:S07]  /*8d70*/  FADD R17, R169, -R15 ;  /* 0x8000000fa9117221 */ /* 0x020fce0000000000 */
[----:B-1----:R-:W-:Y:S07]  /*8d80*/  HMMA.16816.F32 R28, R28, R124, R24 ;  /* 0x0000007c1c1c723c */ /* 0x002fee0000001818 */
[----:B--2---:R-:W-:Y:S02]  /*8d90*/  F2FP.PACK_AB R24, R186, R184 ;  /* 0x000000b8ba18723e */ /* 0x004fe400000000ff */
[----:B----4-:R-:W-:Y:S02]  /*8da0*/  F2FP.PACK_AB R25, R176, R173 ;  /* 0x000000adb019723e */ /* 0x010fe400000000ff */
[----:B------:R-:W-:-:S02]  /*8db0*/  F2FP.PACK_AB R26, R185, R178 ;  /* 0x000000b2b91a723e */ /* 0x000fc400000000ff */
[----:B------:R-:W-:Y:S01]  /*8dc0*/  F2FP.PACK_AB R27, R177, R172 ;  /* 0x000000acb11b723e */ /* 0x000fe200000000ff */
[----:B------:R-:W-:-:S06]  /*8dd0*/  FMUL R17, R17, 1.4426950216293334961 ;  /* 0x3fb8aa3b11117820 */ /* 0x000fcc0000400000 */
[C---:B------:R-:W-:Y:S01]  /*8de0*/  HMMA.16816.F32 R72, R24.reuse, R22, R72 ;  /* 0x000000161848723c */ /* 0x040fe20000001848 */
[----:B------:R-:W0:Y:S01]  /*8df0*/  LDSM.16.M88.4 R20, [R221+0x8000] ;  /* 0x00800000dd14783b */ /* 0x000e220000000200 */
[----:B------:R1:W-:Y:S06]  /*8e00*/  MUFU.EX2 R166, R17 ;  /* 0x0000001100a67308 */ /* 0x0003ec0000000800 */
[C---:B------:R-:W-:Y:S01]  /*8e10*/  HMMA.16816.F32 R92, R24.reuse, R50, R92 ;  /* 0x00000032185c723c */ /* 0x040fe2000000185c */
[----:B------:R-:W2:Y:S07]  /*8e20*/  LDSM.16.M88.4 R48, [R221+0x9800] ;  /* 0x00980000dd30783b */ /* 0x000eae0000000200 */
[----:B------:R-:W-:Y:S01]  /*8e30*/  HMMA.16816.F32 R100, R24, R62, R100 ;  /* 0x0000003e1864723c */ /* 0x000fe20000001864 */
[----:B------:R-:W3:Y:S01]  /*8e40*/  LDSM.16.M88.4 R60, [R221+0xa000] ;  /* 0x00a00000dd3c783b */ /* 0x000ee20000000200 */
[----:B------:R-:W-:-:S02]  /*8e50*/  FADD R170, R170, -R16 ;  /* 0x80000010aaaa7221 */ /* 0x000fc40000000000 */
[--C-:B------:R-:W-:Y:S02]  /*8e60*/  FADD R164, R171, -R16.reuse ;  /* 0x80000010aba47221 */ /* 0x100fe40000000000 */
[--C-:B-1----:R-:W-:Y:S02]  /*8e70*/  FADD R17, R138, -R16.reuse ;  /* 0x800000108a117221 */ /* 0x102fe40000000000 */
[----:B------:R-:W-:Y:S02]  /*8e80*/  FADD R160, R139, -R16 ;  /* 0x800000108ba07221 */ /* 0x000fe40000000000 */
[--C-:B------:R-:W-:Y:S02]  /*8e90*/  FADD R136, R136, -R15.reuse ;  /* 0x8000000f88887221 */ /* 0x100fe40000000000 */
[----:B------:R-:W-:Y:S02]  /*8ea0*/  FADD R137, R137, -R15 ;  /* 0x8000000f89897221 */ /* 0x000fe40000000000 */
[----:B------:R-:W-:-:S02]  /*8eb0*/  FMUL R168, R168, 1.4426950216293334961 ;  /* 0x3fb8aa3ba8a87820 */ /* 0x000fc40000400000 */
[----:B------:R-:W-:Y:S02]  /*8ec0*/  FMUL R161, R170, 1.4426950216293334961 ;  /* 0x3fb8aa3baaa17820 */ /* 0x000fe40000400000 */
[----:B------:R-:W-:Y:S02]  /*8ed0*/  FMUL R164, R164, 1.4426950216293334961 ;  /* 0x3fb8aa3ba4a47820 */ /* 0x000fe40000400000 */
[----:B------:R-:W-:Y:S02]  /*8ee0*/  FMUL R17, R17, 1.4426950216293334961 ;  /* 0x3fb8aa3b11117820 */ /* 0x000fe40000400000 */
[----:B------:R-:W-:Y:S02]  /*8ef0*/  FMUL R160, R160, 1.4426950216293334961 ;  /* 0x3fb8aa3ba0a07820 */ /* 0x000fe40000400000 */
[----:B------:R-:W-:Y:S02]  /*8f00*/  FMUL R136, R136, 1.4426950216293334961 ;  /* 0x3fb8aa3b88887820 */ /* 0x000fe40000400000 */
[----:B------:R-:W-:Y:S01]  /*8f10*/  FMUL R137, R137, 1.4426950216293334961 ;  /* 0x3fb8aa3b89897820 */ /* 0x000fe20000400000 */
[----:B------:R-:W-:Y:S01]  /*8f20*/  MUFU.EX2 R168, R168 ;  /* 0x000000a800a87308 */ /* 0x000fe20000000800 */
[C---:B------:R-:W-:Y:S01]  /*8f30*/  HMMA.16816.F32 R80, R24.reuse, R66, R80 ;  /* 0x000000421850723c */ /* 0x040fe20000001850 */
[----:B------:R-:W-:Y:S06]  /*8f40*/  LDSM.16.M88.4 R64, [R221+0xa800] ;  /* 0x00a80000dd40783b */ /* 0x000fec0000000200 */
[----:B------:R-:W1:Y:S08]  /*8f50*/  MUFU.EX2 R169, R136 ;  /* 0x0000008800a97308 */ /* 0x000e700000000800 */
[----:B------:R-:W-:Y:S08]  /*8f60*/  MUFU.EX2 R167, R137 ;  /* 0x0000008900a77308 */ /* 0x000ff00000000800 */
[----:B------:R-:W-:Y:S08]  /*8f70*/  MUFU.EX2 R161, R161 ;  /* 0x000000a100a17308 */ /* 0x000ff00000000800 */
[----:B------:R-:W4:Y:S08]  /*8f80*/  MUFU.EX2 R164, R164 ;  /* 0x000000a400a47308 */ /* 0x000f300000000800 */
[----:B------:R-:W-:Y:S08]  /*8f90*/  MUFU.EX2 R17, R17 ;  /* 0x0000001100117308 */ /* 0x000ff00000000800 */
[----:B------:R-:W5:Y:S01]  /*8fa0*/  MUFU.EX2 R160, R160 ;  /* 0x000000a000a07308 */ /* 0x000f620000000800 */
[----:B------:R-:W-:Y:S01]  /*8fb0*/  HMMA.16816.F32 R76, R24, R34, R76 ;  /* 0x00000022184c723c */ /* 0x000fe2000000184c */
[----:B-1----:R-:W-:-:S02]  /*8fc0*/  F2FP.PACK_AB R32, R169, R168 ;  /* 0x000000a8a920723e */ /* 0x002fc400000000ff */
[----:B----4-:R-:W-:-:S04]  /*8fd0*/  F2FP.PACK_AB R33, R164, R161 ;  /* 0x000000a1a421723e */ /* 0x010fc800000000ff */
[----:B------:R-:W-:Y:S01]  /*8fe0*/  F2FP.PACK_AB R34, R167, R166 ;  /* 0x000000a6a722723e */ /* 0x000fe200000000ff */
[----:B------:R-:W-:Y:S01]  /*8ff0*/  HMMA.16816.F32 R156, R24, R142, R156 ;  /* 0x0000008e189c723c */ /* 0x000fe2000000189c */
[----:B------:R-:W1:Y:S01]  /*9000*/  LDSM.16.M88.4 R140, [R221+0xe800] ;  /* 0x00e80000dd8c783b */ /* 0x000e620000000200 */
[----:B-----5:R-:W-:-:S06]  /*9010*/  F2FP.PACK_AB R35, R160, R17 ;  /* 0x00000011a023723e */ /* 0x020fcc00000000ff */
[----:B------:R-:W-:Y:S08]  /*9020*/  HMMA.16816.F32 R28, R24, R126, R28 ;  /* 0x0000007e181c723c */ /* 0x000ff0000000181c */
[----:B0-----:R-:W-:Y:S07]  /*9030*/  HMMA.16816.F32 R72, R32, R20, R72 ;  /* 0x000000142048723c */ /* 0x001fee0000001848 */
[----:B------:R-:W-:Y:S01]  /*9040*/  FADD R20, R57, -R15 ;  /* 0x8000000f39147221 */ /* 0x000fe20000000000 */
[C---:B------:R-:W-:Y:S01]  /*9050*/  HMMA.16816.F32 R84, R24.reuse, R38, R84 ;  /* 0x000000261854723c */ /* 0x040fe20000001854 */
[----:B------:R-:W0:Y:S04]  /*9060*/  LDSM.16.M88.4 R36, [R221+0x8800] ;  /* 0x00880000dd24783b */ /* 0x000e280000000200 */
[----:B------:R-:W-:Y:S03]  /*9070*/  LDSM.16.M88.4 R56, [R221+0xf800] ;  /* 0x00f80000dd38783b */ /* 0x000fe60000000200 */
        /* <DEDUP_REMOVED lines=8> */
[C---:B------:R-:W-:Y:S01]  /*9100*/  HMMA.16816.F32 R112, R24.reuse, R70, R112 ;  /* 0x000000461870723c */ /* 0x040fe20000001870 */
[----:B------:R-:W5:Y:S07]  /*9110*/  LDSM.16.M88.4 R68, [R221+0xc000] ;  /* 0x00c00000dd44783b */ /* 0x000f6e0000000200 */
[----:B------:R-:W-:Y:S01]  /*9120*/  HMMA.16816.F32 R52, R24, R146, R52 ;  /* 0x000000921834723c */ /* 0x000fe20000001834 */
[----:B------:R-:W-:Y:S07]  /*9130*/  LDSM.16.M88.4 R144, [R221+0xe000] ;  /* 0x00e00000dd90783b */ /* 0x000fee0000000200 */
[C---:B--2---:R-:W-:Y:S01]  /*9140*/  HMMA.16816.F32 R124, R32.reuse, R48, R100 ;  /* 0x00000030207c723c */ /* 0x044fe20000001864 */
[----:B------:R-:W2:Y:S07]  /*9150*/  LDSM.16.M88.4 R100, [R221+0xd000] ;  /* 0x00d00000dd64783b */ /* 0x000eae0000000200 */
[----:B---3--:R-:W-:Y:S01]  /*9160*/  HMMA.16816.F32 R136, R32, R60, R80 ;  /* 0x0000003c2088723c */ /* 0x008fe20000001850 */
[----:B------:R-:W3:Y:S01]  /*9170*/  LDSM.16.M88.4 R80, [R221+0xd800] ;  /* 0x00d80000dd50783b */ /* 0x000ee20000000200 */
[----:B------:R-:W-:-:S02]  /*9180*/  FMUL R20, R20, 1.4426950216293334961 ;  /* 0x3fb8aa3b14147820 */ /* 0x000fc40000400000 */
[--C-:B------:R-:W-:Y:S02]  /*9190*/  FADD R175, R175, -R15.reuse ;  /* 0x8000000fafaf7221 */ /* 0x100fe40000000000 */
[----:B------:R-:W-:Y:S02]  /*91a0*/  FADD R174, R174, -R15 ;  /* 0x8000000faeae7221 */ /* 0x000fe40000000000 */
[C---:B------:R-:W-:Y:S01]  /*91b0*/  HMMA.16816.F32 R108, R24.reuse, R154, R108 ;  /* 0x0000009a186c723c */ /* 0x040fe2000000186c */
[--C-:B------:R-:W-:Y:S01]  /*91c0*/  FADD R182, R182, -R16.reuse ;  /* 0x80000010b6b67221 */ /* 0x100fe20000000000 */
[----:B------:R-:W-:Y:S01]  /*91d0*/  LDSM.16.M88.4 R152, [R6+0xf880] ;  /* 0x00f880000698783b */ /* 0x000fe20000000200 */
[--C-:B------:R-:W-:Y:S02]  /*91e0*/  FADD R180, R180, -R16.reuse ;  /* 0x80000010b4b47221 */ /* 0x100fe40000000000 */
[--C-:B------:R-:W-:Y:S02]  /*91f0*/  FADD R188, R188, -R16.reuse ;  /* 0x80000010bcbc7221 */ /* 0x100fe40000000000 */
[----:B------:R-:W-:Y:S01]  /*9200*/  FADD R165, R165, -R16 ;  /* 0x80000010a5a57221 */ /* 0x000fe20000000000 */
[----:B------:R-:W-:Y:S01]  /*9210*/  HMMA.16816.F32 R120, R24, R162, R120 ;  /* 0x000000a21878723c */ /* 0x000fe20000001878 */
[----:B------:R0:W-:Y:S01]  /*9220*/  MUFU.EX2 R24, R20 ;  /* 0x0000001400187308 */ /* 0x0001e20000000800 */
[----:B------:R-:W-:-:S05]  /*9230*/  FMUL R18, R175, 1.4426950216293334961 ;  /* 0x3fb8aa3baf127820 */ /* 0x000fca0000400000 */
[----:B------:R-:W-:Y:S02]  /*9240*/  FADD R27, R187, -R15 ;  /* 0x8000000fbb1b7221 */ /* 0x000fe40000000000 */
[----:B------:R-:W-:Y:S02]  /*9250*/  FMUL R19, R174, 1.4426950216293334961 ;  /* 0x3fb8aa3bae137820 */ /* 0x000fe40000400000 */
[----:B------:R-:W-:Y:S02]  /*9260*/  FMUL R27, R27, 1.4426950216293334961 ;  /* 0x3fb8aa3b1b1b7820 */ /* 0x000fe40000400000 */
[----:B0-----:R-:W-:Y:S02]  /*9270*/  FMUL R20, R182, 1.4426950216293334961 ;  /* 0x3fb8aa3bb6147820 */ /* 0x001fe40000400000 */
[----:B------:R-:W-:Y:S02]  /*9280*/  FMUL R26, R180, 1.4426950216293334961 ;  /* 0x3fb8aa3bb41a7820 */ /* 0x000fe40000400000 */
[----:B------:R-:W-:-:S02]  /*9290*/  FMUL R21, R188, 1.4426950216293334961 ;  /* 0x3fb8aa3bbc157820 */ /* 0x000fc40000400000 */
[----:B------:R-:W-:Y:S01]  /*92a0*/  FMUL R25, R165, 1.4426950216293334961 ;  /* 0x3fb8aa3ba5197820 */ /* 0x000fe20000400000 */
[----:B------:R-:W-:Y:S08]  /*92b0*/  MUFU.EX2 R18, R18 ;  /* 0x0000001200127308 */ /* 0x000ff00000000800 */
[----:B------:R-:W0:Y:S08]  /*92c0*/  MUFU.EX2 R19, R19 ;  /* 0x0000001300137308 */ /* 0x000e300000000800 */
[----:B------:R-:W-:Y:S08]  /*92d0*/  MUFU.EX2 R27, R27 ;  /* 0x0000001b001b7308 */ /* 0x000ff00000000800 */
[----:B------:R-:W-:Y:S08]  /*92e0*/  MUFU.EX2 R20, R20 ;  /* 0x0000001400147308 */ /* 0x000ff00000000800 */
[----:B------:R-:W0:Y:S08]  /*92f0*/  MUFU.EX2 R26, R26 ;  /* 0x0000001a001a7308 */ /* 0x000e300000000800 */
[----:B------:R-:W-:Y:S08]  /*9300*/  MUFU.EX2 R21, R21 ;  /* 0x0000001500157308 */ /* 0x000ff00000000800 */
[----:B------:R-:W0:Y:S01]  /*9310*/  MUFU.EX2 R25, R25 ;  /* 0x0000001900197308 */ /* 0x000e220000000800 */
[----:B-1----:R-:W-:Y:S01]  /*9320*/  HMMA.16816.F32 R76, R32, R140, R76 ;  /* 0x0000008c204c723c */ /* 0x002fe2000000184c */
[----:B------:R-:W-:-:S07]  /*9330*/  FADD R13, R13, -R15 ;  /* 0x8000000f0d0d7221 */ /* 0x000fce0000000000 */
[C---:B------:R-:W-:Y:S08]  /*9340*/  HMMA.16816.F32 R84, R32.reuse, R36, R84 ;  /* 0x000000242054723c */ /* 0x040ff00000001854 */
[C---:B----4-:R-:W-:Y:S08]  /*9350*/  HMMA.16816.F32 R92, R32.reuse, R40, R92 ;  /* 0x00000028205c723c */ /* 0x050ff0000000185c */
[C---:B------:R-:W-:Y:S08]  /*9360*/  HMMA.16816.F32 R128, R32.reuse, R64, R128 ;  /* 0x000000402080723c */ /* 0x040ff00000001880 */
[C---:B------:R-:W-:Y:S08]  /*9370*/  HMMA.16816.F32 R132, R32.reuse, R96, R132 ;  /* 0x000000602084723c */ /* 0x040ff00000001884 */
[C---:B------:R-:W-:Y:S08]  /*9380*/  HMMA.16816.F32 R104, R32.reuse, R88, R104 ;  /* 0x000000582068723c */ /* 0x040ff00000001868 */
[C---:B-----5:R-:W-:Y:S08]  /*9390*/  HMMA.16816.F32 R44, R32.reuse, R68, R44 ;  /* 0x00000044202c723c */ /* 0x060ff0000000182c */
[C---:B------:R-:W-:Y:S08]  /*93a0*/  HMMA.16816.F32 R112, R32.reuse, R116, R112 ;  /* 0x000000742070723c */ /* 0x040ff00000001870 */
[C---:B--2---:R-:W-:Y:S08]  /*93b0*/  HMMA.16816.F32 R156, R32.reuse, R100, R156 ;  /* 0x00000064209c723c */ /* 0x044ff0000000189c */
[C---:B---3--:R-:W-:Y:S08]  /*93c0*/  HMMA.16816.F32 R52, R32.reuse, R80, R52 ;  /* 0x000000502034723c */ /* 0x048ff00000001834 */
[C---:B------:R-:W-:Y:S08]  /*93d0*/  HMMA.16816.F32 R108, R32.reuse, R144, R108 ;  /* 0x00000090206c723c */ /* 0x040ff0000000186c */
[C---:B------:R-:W-:Y:S08]  /*93e0*/  HMMA.16816.F32 R120, R32.reuse, R148, R120 ;  /* 0x000000942078723c */ /* 0x040ff00000001878 */
[----:B------:R-:W-:Y:S07]  /*93f0*/  HMMA.16816.F32 R28, R32, R56, R28 ;  /* 0x00000038201c723c */ /* 0x000fee000000181c */
[----:B0-----:R-:W-:-:S02]  /*9400*/  F2FP.PACK_AB R32, R19, R18 ;  /* 0x000000121320723e */ /* 0x001fc400000000ff */
[----:B------:R-:W-:Y:S02]  /*9410*/  F2FP.PACK_AB R33, R26, R20 ;  /* 0x000000141a21723e */ /* 0x000fe400000000ff */
[----:B------:R-:W-:Y:S02]  /*9420*/  F2FP.PACK_AB R34, R24, R27 ;  /* 0x0000001b1822723e */ /* 0x000fe400000000ff */
[----:B------:R-:W-:-:S07]  /*9430*/  F2FP.PACK_AB R35, R25, R21 ;  /* 0x000000151923723e */ /* 0x000fce00000000ff */
[----:B------:R-:W-:Y:S07]  /*9440*/  HMMA.16816.F32 R72, R32, R22, R72 ;  /* 0x000000162048723c */ /* 0x000fee0000001848 */
[----:B------:R-:W-:Y:S02]  /*9450*/  FMUL R22, R13, 1.4426950216293334961 ;  /* 0x3fb8aa3b0d167820 */ /* 0x000fe40000400000 */
[----:B------:R-:W-:Y:S02]  /*9460*/  FADD R13, R11, -R15 ;  /* 0x8000000f0b0d7221 */ /* 0x000fe40000000000 */
[----:B------:R0:W-:Y:S01]  /*9470*/  MUFU.EX2 R11, R22 ;  /* 0x00000016000b7308 */ /* 0x0001e20000000800 */
[----:B------:R-:W-:-:S02]  /*9480*/  FADD R23, R12, -R16 ;  /* 0x800000100c177221 */ /* 0x000fc40000000000 */
[----:B0-----:R-:W-:Y:S02]  /*9490*/  FMUL R22, R13, 1.4426950216293334961 ;  /* 0x3fb8aa3b0d167820 */ /* 0x001fe40000400000 */
[----:B------:R-:W-:-:S03]  /*94a0*/  FADD R13, R9, -R15 ;  /* 0x8000000f090d7221 */ /* 0x000fc60000000000 */
[----:B------:R0:W1:Y:S01]  /*94b0*/  MUFU.EX2 R9, R22 ;  /* 0x0000001600097308 */ /* 0x0000620000000800 */
[----:B------:R-:W-:Y:S01]  /*94c0*/  HMMA.16816.F32 R76, R32, R142, R76 ;  /* 0x0000008e204c723c */ /* 0x000fe2000000184c */
[----:B------:R-:W2:Y:S01]  /*94d0*/  LDSM.16.M88.4 R140, [R6+0xe880] ;  /* 0x00e88000068c783b */ /* 0x000ea20000000200 */
[----:B------:R-:W-:Y:S02]  /*94e0*/  FMUL R23, R23, 1.4426950216293334961 ;  /* 0x3fb8aa3b17177820 */ /* 0x000fe40000400000 */
[----:B0-----:R-:W-:-:S04]  /*94f0*/  FADD R22, R14, -R16 ;  /* 0x800000100e167221 */ /* 0x001fc80000000000 */
[----:B------:R-:W-:-:S04]  /*9500*/  FMUL R22, R22, 1.4426950216293334961 ;  /* 0x3fb8aa3b16167820 */ /* 0x000fc80000400000 */
[----:B------:R0:W-:Y:S01]  /*9510*/  MUFU.EX2 R12, R22 ;  /* 0x00000016000c7308 */ /* 0x0001e20000000800 */
[----:B------:R-:W-:Y:S02]  /*9520*/  FADD R181, R181, -R15 ;  /* 0x8000000fb5b57221 */ /* 0x000fe40000000000 */
[----:B------:R-:W-:Y:S02]  /*9530*/  FMUL R13, R13, 1.4426950216293334961 ;  /* 0x3fb8aa3b0d0d7820 */ /* 0x000fe40000400000 */
[----:B0-----:R-:W-:-:S03]  /*9540*/  FADD R22, R10, -R16 ;  /* 0x800000100a167221 */ /* 0x001fc60000000000 */
[----:B------:R0:W3:Y:S01]  /*9550*/  MUFU.EX2 R10, R23 ;  /* 0x00000017000a7308 */ /* 0x0000e20000000800 */
[----:B------:R-:W-:Y:S02]  /*9560*/  FMUL R22, R22, 1.4426950216293334961 ;  /* 0x3fb8aa3b16167820 */ /* 0x000fe40000400000 */
[----:B0-----:R-:W-:Y:S02]  /*9570*/  FADD R23, R183, -R16 ;  /* 0x80000010b7177221 */ /* 0x001fe40000000000 */
[----:B------:R-:W-:Y:S02]  /*9580*/  FMUL R181, R181, 1.4426950216293334961 ;  /* 0x3fb8aa3bb5b57820 */ /* 0x000fe40000400000 */
[----:B------:R-:W-:Y:S01]  /*9590*/  FMUL R23, R23, 1.4426950216293334961 ;  /* 0x3fb8aa3b17177820 */ /* 0x000fe20000400000 */
[----:B------:R-:W-:Y:S01]  /*95a0*/  MUFU.EX2 R13, R13 ;  /* 0x0000000d000d7308 */ /* 0x000fe20000000800 */
[C---:B------:R-:W-:Y:S01]  /*95b0*/  HMMA.16816.F32 R84, R32.reuse, R38, R84 ;  /* 0x000000262054723c */ /* 0x040fe20000001854 */
[----:B------:R-:W0:Y:S06]  /*95c0*/  LDSM.16.M88.4 R36, [R6+0x8880] ;  /* 0x008880000624783b */ /* 0x000e2c0000000200 */
[----:B------:R-:W4:Y:S08]  /*95d0*/  MUFU.EX2 R14, R181 ;  /* 0x000000b5000e7308 */ /* 0x000f300000000800 */
[----:B------:R-:W-:Y:S08]  /*95e0*/  MUFU.EX2 R22, R22 ;  /* 0x0000001600167308 */ /* 0x000ff00000000800 */
[----:B------:R-:W5:Y:S01]  /*95f0*/  MUFU.EX2 R23, R23 ;  /* 0x0000001700177308 */ /* 0x000f620000000800 */
[----:B------:R-:W-:Y:S01]  /*9600*/  HMMA.16816.F32 R92, R32, R42, R92 ;  /* 0x0000002a205c723c */ /* 0x000fe2000000185c */
[----:B------:R-:W0:Y:S01]  /*9610*/  LDSM.16.M88.4 R40, [R6+0x8080] ;  /* 0x008080000628783b */ /* 0x000e220000000200 */
[----:B------:R-:W-:-:S02]  /*9620*/  FADD R198, R201, R198 ;  /* 0x000000c6c9c67221 */ /* 0x000fc40000000000 */
[----:B------:R-:W-:-:S04]  /*9630*/  FADD R194, R196, R194 ;  /* 0x000000c2c4c27221 */ /* 0x000fc80000000000 */
[C---:B------:R-:W-:Y:S01]  /*9640*/  HMMA.16816.F32 R124, R32.reuse, R50, R124 ;  /* 0x00000032207c723c */ /* 0x040fe2000000187c */
[----:B------:R-:W0:Y:S07]  /*9650*/  LDSM.16.M88.4 R48, [R6+0x9080] ;  /* 0x009080000630783b */ /* 0x000e2e0000000200 */
[----:B------:R-:W-:Y:S01]  /*9660*/  HMMA.16816.F32 R56, R32, R58, R28 ;  /* 0x0000003a2038723c */ /* 0x000fe2000000181c */
[----:B------:R-:W0:Y:S01]  /*9670*/  LDSM.16.M88.4 R28, [R6+0xb080] ;  /* 0x00b08000061c783b */ /* 0x000e220000000200 */
[----:B------:R-:W-:-:S02]  /*9680*/  FADD R198, R202, R198 ;  /* 0x000000c6cac67221 */ /* 0x000fc40000000000 */
[----:B------:R-:W-:-:S04]  /*9690*/  FADD R194, R197, R194 ;  /* 0x000000c2c5c27221 */ /* 0x000fc80000000000 */
[C---:B------:R-:W-:Y:S01]  /*96a0*/  HMMA.16816.F32 R136, R32.reuse, R62, R136 ;  /* 0x0000003e2088723c */ /* 0x040fe20000001888 */
[----:B------:R-:W-:Y:S01]  /*96b0*/  FADD R198, R203, R198 ;  /* 0x000000c6cbc67221 */ /* 0x000fe20000000000 */
[----:B------:R-:W0:Y:S06]  /*96c0*/  LDSM.16.M88.4 R60, [R6+0x9880] ;  /* 0x00988000063c783b */ /* 0x000e2c0000000200 */
[C---:B------:R-:W-:Y:S01]  /*96d0*/  HMMA.16816.F32 R128, R32.reuse, R66, R128 ;  /* 0x000000422080723c */ /* 0x040fe20000001880 */
[----:B------:R-:W-:Y:S01]  /*96e0*/  FADD R194, R200, R194 ;  /* 0x000000c2c8c27221 */ /* 0x000fe20000000000 */
[----:B------:R-:W0:Y:S06]  /*96f0*/  LDSM.16.M88.4 R64, [R6+0xa080] ;  /* 0x00a080000640783b */ /* 0x000e2c0000000200 */
[C---:B------:R-:W-:Y:S01]  /*9700*/  HMMA.16816.F32 R132, R32.reuse, R98, R132 ;  /* 0x000000622084723c */ /* 0x040fe20000001884 */
[----:B------:R-:W-:Y:S07]  /*9710*/  LDSM.16.M88.4 R96, [R6+0xc080] ;  /* 0x00c080000660783b */ /* 0x000fee0000000200 */
[C---:B------:R-:W-:Y:S01]  /*9720*/  HMMA.16816.F32 R104, R32.reuse, R90, R104 ;  /* 0x0000005a2068723c */ /* 0x040fe20000001868 */
[----:B------:R-:W-:Y:S07]  /*9730*/  LDSM.16.M88.4 R88, [R6+0xc880] ;  /* 0x00c880000658783b */ /* 0x000fee0000000200 */
[C---:B------:R-:W-:Y:S01]  /*9740*/  HMMA.16816.F32 R44, R32.reuse, R70, R44 ;  /* 0x00000046202c723c */ /* 0x040fe2000000182c */
[----:B------:R-:W0:Y:S07]  /*9750*/  LDSM.16.M88.4 R68, [R6+0xa880] ;  /* 0x00a880000644783b */ /* 0x000e2e0000000200 */
[C---:B------:R-:W-:Y:S01]  /*9760*/  HMMA.16816.F32 R112, R32.reuse, R118, R112 ;  /* 0x000000762070723c */ /* 0x040fe20000001870 */
[----:B------:R-:W-:Y:S07]  /*9770*/  LDSM.16.M88.4 R116, [R6+0xd880] ;  /* 0x00d880000674783b */ /* 0x000fee0000000200 */
[C---:B------:R-:W-:Y:S01]  /*9780*/  HMMA.16816.F32 R156, R32.reuse, R102, R156 ;  /* 0x00000066209c723c */ /* 0x040fe2000000189c */
[----:B------:R-:W0:Y:S07]  /*9790*/  LDSM.16.M88.4 R100, [R6+0xb880] ;  /* 0x00b880000664783b */ /* 0x000e2e0000000200 */
[C---:B------:R-:W-:Y:S01]  /*97a0*/  HMMA.16816.F32 R52, R32.reuse, R82, R52 ;  /* 0x000000522034723c */ /* 0x040fe20000001834 */
[----:B------:R-:W0:Y:S07]  /*97b0*/  LDSM.16.M88.4 R80, [R6+0xd080] ;  /* 0x00d080000650783b */ /* 0x000e2e0000000200 */
[C---:B------:R-:W-:Y:S01]  /*97c0*/  HMMA.16816.F32 R108, R32.reuse, R146, R108 ;  /* 0x00000092206c723c */ /* 0x040fe2000000186c */
[----:B------:R-:W0:Y:S07]  /*97d0*/  LDSM.16.M88.4 R144, [R6+0xe080] ;  /* 0x00e080000690783b */ /* 0x000e2e0000000200 */
[----:B------:R-:W-:Y:S07]  /*97e0*/  HMMA.16816.F32 R120, R32, R150, R120 ;  /* 0x000000962078723c */ /* 0x000fee0000001878 */
[----:B-1----:R-:W-:-:S02]  /*97f0*/  F2FP.PACK_AB R32, R9, R11 ;  /* 0x0000000b0920723e */ /* 0x002fc400000000ff */
[----:B---3--:R-:W-:Y:S02]  /*9800*/  F2FP.PACK_AB R33, R10, R12 ;  /* 0x0000000c0a21723e */ /* 0x008fe400000000ff */
[----:B----4-:R-:W-:Y:S02]  /*9810*/  F2FP.PACK_AB R34, R14, R13 ;  /* 0x0000000d0e22723e */ /* 0x010fe400000000ff */
[----:B-----5:R-:W-:Y:S01]  /*9820*/  F2FP.PACK_AB R35, R23, R22 ;  /* 0x000000161723723e */ /* 0x020fe200000000ff */
[----:B------:R-:W-:Y:S02]  /*9830*/  FADD R184, R184, R198 ;  /* 0x000000c6b8b87221 */ /* 0x000fe40000000000 */
[----:B------:R-:W-:-:S04]  /*9840*/  FADD R173, R173, R194 ;  /* 0x000000c2adad7221 */ /* 0x000fc80000000000 */
[----:B--2---:R-:W-:Y:S01]  /*9850*/  HMMA.16816.F32 R148, R32, R140, R76 ;  /* 0x0000008c2094723c */ /* 0x004fe2000000184c */
[----:B------:R-:W1:Y:S01]  /*9860*/  LDSM.16.M88.4 R76, [R6+0xf080] ;  /* 0x00f08000064c783b */ /* 0x000e620000000200 */
[----:B------:R-:W-:Y:S02]  /*9870*/  FADD R184, R186, R184 ;  /* 0x000000b8bab87221 */ /* 0x000fe40000000000 */
[----:B------:R-:W-:Y:S02]  /*9880*/  FADD R173, R176, R173 ;  /* 0x000000adb0ad7221 */ /* 0x000fe40000000000 */
[----:B------:R-:W-:Y:S02]  /*9890*/  FADD R178, R178, R184 ;  /* 0x000000b8b2b27221 */ /* 0x000fe40000000000 */
[----:B------:R-:W-:Y:S02]  /*98a0*/  FADD R172, R172, R173 ;  /* 0x000000adacac7221 */ /* 0x000fe40000000000 */
[----:B------:R-:W-:-:S02]  /*98b0*/  FADD R178, R185, R178 ;  /* 0x000000b2b9b27221 */ /* 0x000fc40000000000 */
[----:B------:R-:W-:Y:S02]  /*98c0*/  FADD R172, R177, R172 ;  /* 0x000000acb1ac7221 */ /* 0x000fe40000000000 */
[----:B------:R-:W-:Y:S02]  /*98d0*/  FADD R168, R168, R178 ;  /* 0x000000b2a8a87221 */ /* 0x000fe40000000000 */
[----:B------:R-:W-:Y:S02]  /*98e0*/  FADD R161, R161, R172 ;  /* 0x000000aca1a17221 */ /* 0x000fe40000000000 */
[----:B------:R-:W-:Y:S01]  /*98f0*/  FADD R168, R169, R168 ;  /* 0x000000a8a9a87221 */ /* 0x000fe20000000000 */
[----:B0-----:R-:W-:Y:S01]  /*9900*/  HMMA.16816.F32 R84, R32, R36, R84 ;  /* 0x000000242054723c */ /* 0x001fe20000001854 */
[----:B------:R-:W-:Y:S02]  /*9910*/  FADD R161, R164, R161 ;  /* 0x000000a1a4a17221 */ /* 0x000fe40000000000 */
[----:B------:R-:W-:-:S02]  /*9920*/  FADD R205, R205, -R15 ;  /* 0x8000000fcdcd7221 */ /* 0x000fc40000000000 */
[--C-:B------:R-:W-:Y:S02]  /*9930*/  FADD R206, R206, -R15.reuse ;  /* 0x8000000fcece7221 */ /* 0x100fe40000000000 */
[--C-:B------:R-:W-:Y:S02]  /*9940*/  FADD R37, R207, -R15.reuse ;  /* 0x8000000fcf257221 */ /* 0x100fe40000000000 */
[----:B------:R-:W-:Y:S02]  /*9950*/  FADD R219, R219, -R15 ;  /* 0x8000000fdbdb7221 */ /* 0x000fe40000000000 */
[--C-:B------:R-:W-:Y:S02]  /*9960*/  FADD R212, R212, -R16.reuse ;  /* 0x80000010d4d47221 */ /* 0x100fe40000000000 */
[--C-:B------:R-:W-:Y:S02]  /*9970*/  FADD R213, R213, -R16.reuse ;  /* 0x80000010d5d57221 */ /* 0x100fe40000000000 */
[----:B------:R-:W-:-:S02]  /*9980*/  FADD R218, R218, -R16 ;  /* 0x80000010dada7221 */ /* 0x000fc40000000000 */
[----:B------:R-:W-:Y:S02]  /*9990*/  FADD R220, R220, -R16 ;  /* 0x80000010dcdc7221 */ /* 0x000fe40000000000 */
[----:B------:R-:W-:Y:S01]  /*99a0*/  FADD R166, R166, R168 ;  /* 0x000000a8a6a67221 */ /* 0x000fe20000000000 */
[C---:B------:R-:W-:Y:S01]  /*99b0*/  HMMA.16816.F32 R72, R32.reuse, R40, R72 ;  /* 0x000000282048723c */ /* 0x040fe20000001848 */
[----:B------:R-:W-:Y:S02]  /*99c0*/  FADD R17, R17, R161 ;  /* 0x000000a111117221 */ /* 0x000fe40000000000 */
[----:B------:R-:W-:Y:S02]  /*99d0*/  FMUL R37, R37, 1.4426950216293334961 ;  /* 0x3fb8aa3b25257820 */ /* 0x000fe40000400000 */
[----:B------:R-:W-:Y:S02]  /*99e0*/  FMUL R36, R220, 1.4426950216293334961 ;  /* 0x3fb8aa3bdc247820 */ /* 0x000fe40000400000 */
[----:B------:R-:W-:Y:S01]  /*99f0*/  FMUL R41, R212, 1.4426950216293334961 ;  /* 0x3fb8aa3bd4297820 */ /* 0x000fe20000400000 */
[----:B------:R-:W-:Y:S01]  /*9a00*/  HMMA.16816.F32 R92, R32, R48, R92 ;  /* 0x00000030205c723c */ /* 0x000fe2000000185c */
[----:B------:R-:W-:-:S02]  /*9a10*/  FMUL R40, R218, 1.4426950216293334961 ;  /* 0x3fb8aa3bda287820 */ /* 0x000fc40000400000 */
[----:B------:R-:W-:Y:S02]  /*9a20*/  FADD R166, R167, R166 ;  /* 0x000000a6a7a67221 */ /* 0x000fe40000000000 */
[----:B------:R-:W-:Y:S02]  /*9a30*/  FADD R17, R160, R17 ;  /* 0x00000011a0117221 */ /* 0x000fe40000000000 */
[----:B------:R-:W-:Y:S01]  /*9a40*/  FMUL R48, R219, 1.4426950216293334961 ;  /* 0x3fb8aa3bdb307820 */ /* 0x000fe20000400000 */
[----:B------:R-:W-:Y:S01]  /*9a50*/  HMMA.16816.F32 R132, R32, R28, R132 ;  /* 0x0000001c2084723c */ /* 0x000fe20000001884 */
[----:B------:R-:W-:Y:S01]  /*9a60*/  FMUL R49, R213, 1.4426950216293334961 ;  /* 0x3fb8aa3bd5317820 */ /* 0x000fe20000400000 */
[----:B------:R-:W-:Y:S01]  /*9a70*/  MUFU.EX2 R37, R37 ;  /* 0x0000002500257308 */ /* 0x000fe20000000800 */
[----:B------:R-:W-:Y:S01]  /*9a80*/  FADD R18, R18, R166 ;  /* 0x000000a612127221 */ /* 0x000fe20000000000 */
[----:B------:R-:W-:Y:S03]  /*9a90*/  LDSM.16.M88.4 R160, [R221+0xf080] ;  /* 0x00f08000dda0783b */ /* 0x000fe60000000200 */
[----:B------:R-:W-:-:S02]  /*9aa0*/  FMUL R28, R205, 1.4426950216293334961 ;  /* 0x3fb8aa3bcd1c7820 */ /* 0x000fc40000400000 */
[----:B------:R-:W-:Y:S01]  /*9ab0*/  FMUL R29, R206, 1.4426950216293334961 ;  /* 0x3fb8aa3bce1d7820 */ /* 0x000fe20000400000 */
[----:B------:R-:W-:Y:S01]  /*9ac0*/  MUFU.EX2 R48, R48 ;  /* 0x0000003000307308 */ /* 0x000fe20000000800 */
[----:B------:R-:W-:Y:S02]  /*9ad0*/  FADD R20, R20, R17 ;  /* 0x0000001114147221 */ /* 0x000fe40000000000 */
[----:B------:R-:W-:-:S05]  /*9ae0*/  FADD R18, R19, R18 ;  /* 0x0000001213127221 */ /* 0x000fca0000000000 */
[----:B------:R-:W-:Y:S01]  /*9af0*/  MUFU.EX2 R28, R28 ;  /* 0x0000001c001c7308 */ /* 0x000fe20000000800 */
[----:B------:R-:W-:Y:S01]  /*9b00*/  FADD R20, R26, R20 ;  /* 0x000000141a147221 */ /* 0x000fe20000000000 */
[C---:B------:R-:W-:Y:S06]  /*9b10*/  HMMA.16816.F32 R124, R32.reuse, R60, R124 ;  /* 0x0000003c207c723c */ /* 0x040fec000000187c */
[----:B------:R-:W0:Y:S01]  /*9b20*/  MUFU.EX2 R29, R29 ;  /* 0x0000001d001d7308 */ /* 0x000e220000000800 */
[----:B------:R-:W-:Y:S01]  /*9b30*/  FADD R27, R27, R18 ;  /* 0x000000121b1b7221 */ /* 0x000fe20000000000 */
[C---:B------:R-:W-:Y:S06]  /*9b40*/  HMMA.16816.F32 R136, R32.reuse, R64, R136 ;  /* 0x000000402088723c */ /* 0x040fec0000001888 */
[----:B------:R-:W-:Y:S02]  /*9b50*/  MUFU.EX2 R41, R41 ;  /* 0x0000002900297308 */ /* 0x000fe40000000800 */
[C---:B------:R-:W-:Y:S06]  /*9b60*/  HMMA.16816.F32 R128, R32.reuse, R68, R128 ;  /* 0x000000442080723c */ /* 0x040fec0000001880 */
[----:B------:R-:W2:Y:S02]  /*9b70*/  MUFU.EX2 R49, R49 ;  /* 0x0000003100317308 */ /* 0x000ea40000000800 */
[C---:B------:R-:W-:Y:S06]  /*9b80*/  HMMA.16816.F32 R104, R32.reuse, R100, R104 ;  /* 0x000000642068723c */ /* 0x040fec0000001868 */
[----:B------:R-:W-:Y:S02]  /*9b90*/  MUFU.EX2 R40, R40 ;  /* 0x0000002800287308 */ /* 0x000fe40000000800 */
[C---:B------:R-:W-:Y:S06]  /*9ba0*/  HMMA.16816.F32 R44, R32.reuse, R96, R44 ;  /* 0x00000060202c723c */ /* 0x040fec000000182c */
[----:B------:R-:W3:Y:S02]  /*9bb0*/  MUFU.EX2 R36, R36 ;  /* 0x0000002400247308 */ /* 0x000ee40000000800 */
[----:B------:R-:W-:Y:S01]  /*9bc0*/  HMMA.16816.F32 R112, R32, R88, R112 ;  /* 0x000000582070723c */ /* 0x000fe20000001870 */
[----:B------:R-:W-:-:S02]  /*9bd0*/  FADD R21, R21, R20 ;  /* 0x0000001415157221 */ /* 0x000fc40000000000 */
[----:B------:R-:W-:-:S05]  /*9be0*/  FADD R27, R24, R27 ;  /* 0x0000001b181b7221 */ /* 0x000fca0000000000 */
[----:B------:R-:W-:Y:S01]  /*9bf0*/  HMMA.16816.F32 R156, R32, R80, R156 ;  /* 0x00000050209c723c */ /* 0x000fe2000000189c */
[----:B------:R-:W-:-:S07]  /*9c00*/  FADD R21, R25, R21 ;  /* 0x0000001519157221 */ /* 0x000fce0000000000 */
[C---:B------:R-:W-:Y:S08]  /*9c10*/  HMMA.16816.F32 R52, R32.reuse, R116, R52 ;  /* 0x000000742034723c */ /* 0x040ff00000001834 */
[C---:B------:R-:W-:Y:S08]  /*9c20*/  HMMA.16816.F32 R108, R32.reuse, R144, R108 ;  /* 0x00000090206c723c */ /* 0x040ff0000000186c */
[C---:B-1----:R-:W-:Y:S08]  /*9c30*/  HMMA.16816.F32 R120, R32.reuse, R76, R120 ;  /* 0x0000004c2078723c */ /* 0x042ff00000001878 */
[----:B------:R-:W-:Y:S01]  /*9c40*/  HMMA.16816.F32 R56, R32, R152, R56 ;  /* 0x000000982038723c */ /* 0x000fe20000001838 */
[----:B------:R-:W-:-:S02]  /*9c50*/  FADD R11, R11, R27 ;  /* 0x0000001b0b0b7221 */ /* 0x000fc40000000000 */
[----:B------:R-:W-:Y:S01]  /*9c60*/  FADD R21, R12, R21 ;  /* 0x000000150c157221 */ /* 0x000fe20000000000 */
[----:B------:R-:W-:Y:S03]  /*9c70*/  LDSM.16.M88.4 R24, [R221+0xd080] ;  /* 0x00d08000dd18783b */ /* 0x000fe60000000200 */
[----:B0-----:R-:W-:Y:S02]  /*9c80*/  F2FP.PACK_AB R32, R29, R28 ;  /* 0x0000001c1d20723e */ /* 0x001fe400000000ff */
[----:B--2---:R-:W-:Y:S02]  /*9c90*/  F2FP.PACK_AB R33, R49, R41 ;  /* 0x000000293121723e */ /* 0x004fe400000000ff */
[----:B------:R-:W-:Y:S02]  /*9ca0*/  F2FP.PACK_AB R34, R48, R37 ;  /* 0x000000253022723e */ /* 0x000fe400000000ff */
[----:B---3--:R-:W-:Y:S01]  /*9cb0*/  F2FP.PACK_AB R35, R36, R40 ;  /* 0x000000282423723e */ /* 0x008fe200000000ff */
[----:B------:R-:W-:-:S02]  /*9cc0*/  FADD R11, R9, R11 ;  /* 0x0000000b090b7221 */ /* 0x000fc40000000000 */
[--C-:B------:R-:W-:Y:S02]  /*9cd0*/  FADD R189, R189, -R15.reuse ;  /* 0x8000000fbdbd7221 */ /* 0x100fe40000000000 */
[----:B------:R-:W-:Y:S02]  /*9ce0*/  FADD R190, R190, -R15 ;  /* 0x8000000fbebe7221 */ /* 0x000fe40000000000 */
[----:B------:R-:W-:Y:S01]  /*9cf0*/  FADD R10, R10, R21 ;  /* 0x000000150a0a7221 */ /* 0x000fe20000000000 */
[----:B------:R-:W-:Y:S01]  /*9d00*/  HMMA.16816.F32 R132, R32, R30, R132 ;  /* 0x0000001e2084723c */ /* 0x000fe20000001884 */
[----:B------:R-:W-:Y:S02]  /*9d10*/  FADD R193, R193, -R16 ;  /* 0x80000010c1c17221 */ /* 0x000fe40000000000 */
[----:B------:R-:W-:Y:S02]  /*9d20*/  FADD R13, R13, R11 ;  /* 0x0000000b0d0d7221 */ /* 0x000fe40000000000 */
[----:B------:R-:W-:-:S02]  /*9d30*/  FADD R12, R22, R10 ;  /* 0x0000000a160c7221 */ /* 0x000fc40000000000 */
[----:B------:R-:W-:Y:S01]  /*9d40*/  FMUL R30, R189, 1.4426950216293334961 ;  /* 0x3fb8aa3bbd1e7820 */ /* 0x000fe20000400000 */
[C---:B------:R-:W-:Y:S01]  /*9d50*/  HMMA.16816.F32 R72, R32.reuse, R42, R72 ;  /* 0x0000002a2048723c */ /* 0x040fe20000001848 */
[----:B------:R-:W-:Y:S02]  /*9d60*/  FMUL R31, R190, 1.4426950216293334961 ;  /* 0x3fb8aa3bbe1f7820 */ /* 0x000fe40000400000 */
[----:B------:R-:W-:Y:S02]  /*9d70*/  FADD R195, R195, -R16 ;  /* 0x80000010c3c37221 */ /* 0x000fe40000000000 */
[----:B------:R-:W-:Y:S02]  /*9d80*/  FADD R13, R14, R13 ;  /* 0x0000000d0e0d7221 */ /* 0x000fe40000000000 */
[----:B------:R-:W-:Y:S02]  /*9d90*/  FMUL R42, R193, 1.4426950216293334961 ;  /* 0x3fb8aa3bc12a7820 */ /* 0x000fe40000400000 */
[----:B------:R-:W-:Y:S01]  /*9da0*/  FADD R12, R23, R12 ;  /* 0x0000000c170c7221 */ /* 0x000fe20000000000 */
[----:B------:R-:W-:Y:S01]  /*9db0*/  HMMA.16816.F32 R84, R32, R38, R84 ;  /* 0x000000262054723c */ /* 0x000fe20000001854 */
[----:B------:R-:W-:Y:S01]  /*9dc0*/  FADD R191, R191, -R15 ;  /* 0x8000000fbfbf7221 */ /* 0x000fe20000000000 */
[----:B------:R-:W-:Y:S01]  /*9dd0*/  MUFU.EX2 R30, R30 ;  /* 0x0000001e001e7308 */ /* 0x000fe20000000800 */
[----:B------:R-:W-:Y:S01]  /*9de0*/  FMUL R43, R195, 1.4426950216293334961 ;  /* 0x3fb8aa3bc32b7820 */ /* 0x000fe20000400000 */
[----:B------:R-:W-:Y:S01]  /*9df0*/  LDSM.16.M88.4 R20, [R221+0xe080] ;  /* 0x00e08000dd14783b */ /* 0x000fe20000000200 */
[----:B------:R-:W-:-:S02]  /*9e00*/  FADD R199, R199, -R16 ;  /* 0x80000010c7c77221 */ /* 0x000fc40000000000 */
[----:B------:R-:W-:Y:S01]  /*9e10*/  FADD R13, R28, R13 ;  /* 0x0000000d1c0d7221 */ /* 0x000fe20000000000 */
[----:B------:R-:W-:Y:S02]  /*9e20*/  HMMA.16816.F32 R92, R32, R50, R92 ;  /* 0x00000032205c723c */ /* 0x000fe4000000185c */
[----:B------:R-:W0:Y:S01]  /*9e30*/  MUFU.EX2 R31, R31 ;  /* 0x0000001f001f7308 */ /* 0x000e220000000800 */
[----:B------:R-:W-:Y:S02]  /*9e40*/  FADD R12, R41, R12 ;  /* 0x0000000c290c7221 */ /* 0x000fe40000000000 */
[----:B------:R-:W-:-:S03]  /*9e50*/  FMUL R38, R191, 1.4426950216293334961 ;  /* 0x3fb8aa3bbf267820 */ /* 0x000fc60000400000 */
[C---:B------:R-:W-:Y:S01]  /*9e60*/  HMMA.16816.F32 R124, R32.reuse, R62, R124 ;  /* 0x0000003e207c723c */ /* 0x040fe2000000187c */
[----:B------:R-:W-:Y:S01]  /*9e70*/  FADD R192, R192, -R15 ;  /* 0x8000000fc0c07221 */ /* 0x000fe20000000000 */
[----:B------:R-:W-:Y:S01]  /*9e80*/  MUFU.EX2 R42, R42 ;  /* 0x0000002a002a7308 */ /* 0x000fe20000000800 */
[----:B------:R-:W-:Y:S01]  /*9e90*/  FMUL R50, R199, 1.4426950216293334961 ;  /* 0x3fb8aa3bc7327820 */ /* 0x000fe20000400000 */
[----:B------:R-:W-:Y:S04]  /*9ea0*/  LDSM.16.M88.4 R60, [R221+0x9880] ;  /* 0x00988000dd3c783b */ /* 0x000fe80000000200 */
[----:B------:R-:W-:Y:S01]  /*9eb0*/  HMMA.16816.F32 R136, R32, R66, R136 ;  /* 0x000000422088723c */ /* 0x000fe20000001888 */
[----:B------:R-:W-:Y:S01]  /*9ec0*/  FADD R204, R204, -R16 ;  /* 0x80000010cccc7221 */ /* 0x000fe20000000000 */
[----:B------:R-:W1:Y:S01]  /*9ed0*/  MUFU.EX2 R43, R43 ;  /* 0x0000002b002b7308 */ /* 0x000e620000000800 */
[----:B------:R-:W-:-:S05]  /*9ee0*/  FADD R29, R29, R13 ;  /* 0x0000000d1d1d7221 */ /* 0x000fca0000000000 */
[----:B------:R-:W-:Y:S01]  /*9ef0*/  HMMA.16816.F32 R128, R32, R70, R128 ;  /* 0x000000462080723c */ /* 0x000fe20000001880 */
[----:B------:R-:W-:-:S07]  /*9f00*/  FADD R12, R49, R12 ;  /* 0x0000000c310c7221 */ /* 0x000fce0000000000 */
[----:B------:R-:W-:Y:S01]  /*9f10*/  HMMA.16816.F32 R104, R32, R102, R104 ;  /* 0x000000662068723c */ /* 0x000fe20000001868 */
[----:B------:R-:W-:-:S07]  /*9f20*/  FMUL R39, R192, 1.4426950216293334961 ;  /* 0x3fb8aa3bc0277820 */ /* 0x000fce0000400000 */
[C---:B------:R-:W-:Y:S08]  /*9f30*/  HMMA.16816.F32 R44, R32.reuse, R98, R44 ;  /* 0x00000062202c723c */ /* 0x040ff0000000182c */
[C---:B------:R-:W-:Y:S08]  /*9f40*/  HMMA.16816.F32 R112, R32.reuse, R90, R112 ;  /* 0x0000005a2070723c */ /* 0x040ff00000001870 */
[C---:B------:R-:W-:Y:S08]  /*9f50*/  HMMA.16816.F32 R156, R32.reuse, R82, R156 ;  /* 0x00000052209c723c */ /* 0x040ff0000000189c */
[C---:B------:R-:W-:Y:S01]  /*9f60*/  HMMA.16816.F32 R116, R32.reuse, R118, R52 ;  /* 0x000000762074723c */ /* 0x040fe20000001834 */
[----:B------:R-:W2:Y:S07]  /*9f70*/  LDSM.16.M88.4 R52, [R221+0x8080] ;  /* 0x00808000dd34783b */ /* 0x000eae0000000200 */
[C---:B------:R-:W-:Y:S08]  /*9f80*/  HMMA.16816.F32 R108, R32.reuse, R146, R108 ;  /* 0x00000092206c723c */ /* 0x040ff0000000186c */
[C---:B------:R-:W-:Y:S08]  /*9f90*/  HMMA.16816.F32 R148, R32.reuse, R142, R148 ;  /* 0x0000008e2094723c */ /* 0x040ff00000001894 */
[C---:B------:R-:W-:Y:S08]  /*9fa0*/  HMMA.16816.F32 R120, R32.reuse, R78, R120 ;  /* 0x0000004e2078723c */ /* 0x040ff00000001878 */
[----:B------:R-:W-:Y:S01]  /*9fb0*/  HMMA.16816.F32 R152, R32, R154, R56 ;  /* 0x0000009a2098723c */ /* 0x000fe20000001838 */
[----:B------:R-:W3:Y:S01]  /*9fc0*/  LDSM.16.M88.4 R32, [R221+0xa880] ;  /* 0x00a88000dd20783b */ /* 0x000ee20000000200 */
[----:B------:R-:W-:Y:S01]  /*9fd0*/  FMUL R51, R204, 1.4426950216293334961 ;  /* 0x3fb8aa3bcc337820 */ /* 0x000fe20000400000 */
[----:B------:R-:W4:Y:S01]  /*9fe0*/  MUFU.EX2 R38, R38 ;  /* 0x0000002600267308 */ /* 0x000f220000000800 */
[----:B------:R-:W-:-:S02]  /*9ff0*/  FADD R214, R214, -R16 ;  /* 0x80000010d6d67221 */ /* 0x000fc40000000000 */
[----:B------:R-:W-:Y:S02]  /*a000*/  FADD R208, R208, -R15 ;  /* 0x8000000fd0d07221 */ /* 0x000fe40000000000 */
[----:B------:R-:W-:-:S03]  /*a010*/  FADD R17, R215, -R16 ;  /* 0x80000010d7117221 */ /* 0x000fc60000000000 */
[----:B------:R-:W5:Y:S01]  /*a020*/  MUFU.EX2 R50, R50 ;  /* 0x0000003200327308 */ /* 0x000f620000000800 */
[----:B------:R-:W-:Y:S02]  /*a030*/  FADD R29, R37, R29 ;  /* 0x0000001d251d7221 */ /* 0x000fe40000000000 */
[--C-:B------:R-:W-:Y:S01]  /*a040*/  FADD R209, R209, -R15.reuse ;  /* 0x8000000fd1d17221 */ /* 0x100fe20000000000 */
[----:B0-----:R-:W-:Y:S01]  /*a050*/  F2FP.PACK_AB R76, R31, R30 ;  /* 0x0000001e1f4c723e */ /* 0x001fe200000000ff */
[----:B------:R-:W-:Y:S02]  /*a060*/  FADD R40, R40, R12 ;  /* 0x0000000c28287221 */ /* 0x000fe40000000000 */
[----:B------:R-:W-:Y:S01]  /*a070*/  FADD R210, R210, -R15 ;  /* 0x8000000fd2d27221 */ /* 0x000fe20000000000 */
[----:B------:R-:W0:Y:S01]  /*a080*/  MUFU.EX2 R39, R39 ;  /* 0x0000002700277308 */ /* 0x000e220000000800 */
[----:B------:R-:W-:Y:S02]  /*a090*/  FMUL R37, R214, 1.4426950216293334961 ;  /* 0x3fb8aa3bd6257820 */ /* 0x000fe40000400000 */
[----:B------:R-:W-:Y:S01]  /*a0a0*/  FADD R217, R217, -R16 ;  /* 0x80000010d9d97221 */ /* 0x000fe20000000000 */
[----:B-1----:R-:W-:Y:S01]  /*a0b0*/  F2FP.PACK_AB R77, R43, R42 ;  /* 0x0000002a2b4d723e */ /* 0x002fe200000000ff */
[----:B------:R-:W-:Y:S01]  /*a0c0*/  FADD R29, R48, R29 ;  /* 0x0000001d301d7221 */ /* 0x000fe20000000000 */
[----:B------:R-:W1:Y:S01]  /*a0d0*/  LDSM.16.M88.4 R64, [R221+0x8880] ;  /* 0x00888000dd40783b */ /* 0x000e620000000200 */
[----:B------:R-:W-:Y:S01]  /*a0e0*/  FMUL R208, R208, 1.4426950216293334961 ;  /* 0x3fb8aa3bd0d07820 */ /* 0x000fe20000400000 */
[----:B------:R-:W0:Y:S01]  /*a0f0*/  MUFU.EX2 R51, R51 ;  /* 0x0000003300337308 */ /* 0x000e220000000800 */
[----:B------:R-:W-:Y:S01]  /*a100*/  FADD R40, R36, R40 ;  /* 0x0000002824287221 */ /* 0x000fe20000000000 */
[----:B------:R-:W-:Y:S01]  /*a110*/  LDSM.16.M88.4 R96, [R221+0x9080] ;  /* 0x00908000dd60783b */ /* 0x000fe20000000200 */
[----:B------:R-:W-:-:S02]  /*a120*/  FMUL R17, R17, 1.4426950216293334961 ;  /* 0x3fb8aa3b11117820 */ /* 0x000fc40000400000 */
[----:B------:R-:W-:Y:S01]  /*a130*/  FADD R30, R30, R29 ;  /* 0x0000001d1e1e7221 */ /* 0x000fe20000000000 */
[----:B------:R-:W-:Y:S01]  /*a140*/  LDSM.16.M88.4 R80, [R221+0xa080] ;  /* 0x00a08000dd50783b */ /* 0x000fe20000000200 */
[----:B------:R-:W-:Y:S01]  /*a150*/  FMUL R209, R209, 1.4426950216293334961 ;  /* 0x3fb8aa3bd1d17820 */ /* 0x000fe20000400000 */
[----:B------:R-:W0:Y:S01]  /*a160*/  MUFU.EX2 R9, R208 ;  /* 0x000000d000097308 */ /* 0x000e220000000800 */
[----:B------:R-:W-:Y:S01]  /*a170*/  FADD R40, R42, R40 ;  /* 0x000000282a287221 */ /* 0x000fe20000000000 */
[----:B------:R-:W-:Y:S01]  /*a180*/  LDSM.16.M88.4 R68, [R221+0xb080] ;  /* 0x00b08000dd44783b */ /* 0x000fe20000000200 */
[----:B------:R-:W-:Y:S02]  /*a190*/  FMUL R11, R210, 1.4426950216293334961 ;  /* 0x3fb8aa3bd20b7820 */ /* 0x000fe40000400000 */
[----:B------:R-:W-:Y:S01]  /*a1a0*/  FADD R211, R211, -R15 ;  /* 0x8000000fd3d37221 */ /* 0x000fe20000000000 */
[----:B------:R-:W-:Y:S02]  /*a1b0*/  LDSM.16.M88.4 R56, [R221+0xb880] ;  /* 0x00b88000dd38783b */ /* 0x000fe40000000200 */
[----:B------:R-:W0:Y:S01]  /*a1c0*/  MUFU.EX2 R37, R37 ;  /* 0x0000002500257308 */ /* 0x000e220000000800 */
[----:B------:R-:W-:Y:S01]  /*a1d0*/  FMUL R18, R217, 1.4426950216293334961 ;  /* 0x3fb8aa3bd9127820 */ /* 0x000fe20000400000 */
[----:B------:R-:W-:Y:S01]  /*a1e0*/  LDSM.16.M88.4 R100, [R221+0xc880] ;  /* 0x00c88000dd64783b */ /* 0x000fe20000000200 */
[----:B------:R-:W-:-:S02]  /*a1f0*/  FADD R30, R31, R30 ;  /* 0x0000001e1f1e7221 */ /* 0x000fc40000000000 */
[----:B------:R-:W-:Y:S01]  /*a200*/  FADD R43, R43, R40 ;  /* 0x000000282b2b7221 */ /* 0x000fe20000000000 */
[----:B------:R-:W-:Y:S01]  /*a210*/  LDSM.16.M88.4 R144, [R221+0xe880] ;  /* 0x00e88000dd90783b */ /* 0x000fe20000000200 */
[----:B------:R-:W-:Y:S01]  /*a220*/  FADD R216, R216, -R16 ;  /* 0x80000010d8d87221 */ /* 0x000fe20000000000 */
[----:B------:R-:W1:Y:S01]  /*a230*/  MUFU.EX2 R10, R209 ;  /* 0x000000d1000a7308 */ /* 0x000e620000000800 */
[----:B------:R-:W-:Y:S02]  /*a240*/  FMUL R14, R211, 1.4426950216293334961 ;  /* 0x3fb8aa3bd30e7820 */ /* 0x000fe40000400000 */
[----:B----4-:R-:W-:-:S05]  /*a250*/  FADD R12, R38, R30 ;  /* 0x0000001e260c7221 */ /* 0x010fca0000000000 */
[----:B------:R-:W4:Y:S01]  /*a260*/  MUFU.EX2 R17, R17 ;  /* 0x0000001100117308 */ /* 0x000f220000000800 */
[----:B-----5:R-:W-:Y:S02]  /*a270*/  FADD R43, R50, R43 ;  /* 0x0000002b322b7221 */ /* 0x020fe40000000000 */
[----:B------:R-:W-:Y:S01]  /*a280*/  FMUL R216, R216, 1.4426950216293334961 ;  /* 0x3fb8aa3bd8d87820 */ /* 0x000fe20000400000 */
[C---:B0-----:R-:W-:Y:S01]  /*a290*/  F2FP.PACK_AB R78, R39.reuse, R38 ;  /* 0x00000026274e723e */ /* 0x041fe200000000ff */
[----:B------:R-:W-:-:S03]  /*a2a0*/  FADD R12, R39, R12 ;  /* 0x0000000c270c7221 */ /* 0x000fc60000000000 */
[----:B------:R-:W0:Y:S01]  /*a2b0*/  MUFU.EX2 R11, R11 ;  /* 0x0000000b000b7308 */ /* 0x000e220000000800 */
[----:B------:R-:W-:-:S07]  /*a2c0*/  FADD R13, R51, R43 ;  /* 0x0000002b330d7221 */ /* 0x000fce0000000000 */
[----:B------:R-:W5:Y:S01]  /*a2d0*/  MUFU.EX2 R18, R18 ;  /* 0x0000001200127308 */ /* 0x000f620000000800 */
[----:B------:R-:W-:Y:S01]  /*a2e0*/  F2FP.PACK_AB R79, R51, R50 ;  /* 0x00000032334f723e */ /* 0x000fe200000000ff */
[----:B------:R-:W-:Y:S02]  /*a2f0*/  FADD R12, R9, R12 ;  /* 0x0000000c090c7221 */ /* 0x000fe40000000000 */
[----:B------:R-:W-:-:S04]  /*a300*/  FADD R13, R37, R13 ;  /* 0x0000000d250d7221 */ /* 0x000fc80000000000 */
[----:B------:R-:W3:Y:S08]  /*a310*/  MUFU.EX2 R14, R14 ;  /* 0x0000000e000e7308 */ /* 0x000ef00000000800 */
[----:B------:R-:W3:Y:S01]  /*a320*/  MUFU.EX2 R39, R216 ;  /* 0x000000d800277308 */ /* 0x000ee20000000800 */
[----:B-1----:R-:W-:Y:S02]  /*a330*/  FADD R12, R10, R12 ;  /* 0x0000000c0a0c7221 */ /* 0x002fe40000000000 */
[----:B----4-:R-:W-:Y:S01]  /*a340*/  FADD R13, R17, R13 ;  /* 0x0000000d110d7221 */ /* 0x010fe20000000000 */
[----:B--2---:R-:W-:Y:S01]  /*a350*/  HMMA.16816.F32 R88, R76, R52, R72 ;  /* 0x000000344c58723c */ /* 0x004fe20000001848 */
[----:B------:R-:W-:Y:S01]  /*a360*/  LDSM.16.M88.4 R72, [R221+0xc080] ;  /* 0x00c08000dd48783b */ /* 0x000fe20000000200 */
[----:B0-----:R-:W-:-:S02]  /*a370*/  FADD R12, R11, R12 ;  /* 0x0000000c0b0c7221 */ /* 0x001fc40000000000 */
[----:B-----5:R-:W-:-:S04]  /*a380*/  FADD R13, R18, R13 ;  /* 0x0000000d120d7221 */ /* 0x020fc80000000000 */
[----:B---3--:R-:W-:Y:S01]  /*a390*/  HMMA.16816.F32 R140, R76, R32, R128 ;  /* 0x000000204c8c723c */ /* 0x008fe20000001880 */
[----:B------:R-:W-:Y:S01]  /*a3a0*/  LDSM.16.M88.4 R128, [R221+0xd880] ;  /* 0x00d88000dd80783b */ /* 0x000fe20000000200 */
[----:B------:R-:W-:-:S06]  /*a3b0*/  FADD R12, R14, R12 ;  /* 0x0000000c0e0c7221 */ /* 0x000fcc0000000000 */
[C---:B------:R-:W-:Y:S01]  /*a3c0*/  HMMA.16816.F32 R164, R76.reuse, R24, R156 ;  /* 0x000000184ca4723c */ /* 0x040fe2000000189c */
[----:B------:R-:W-:Y:S01]  /*a3d0*/  LDSM.16.M88.4 R156, [R221+0xf880] ;  /* 0x00f88000dd9c783b */ /* 0x000fe20000000200 */
[----:B------:R-:W-:Y:S01]  /*a3e0*/  FADD R13, R39, R13 ;  /* 0x0000000d270d7221 */ /* 0x000fe20000000000 */
[----:B------:R-:W-:Y:S02]  /*a3f0*/  F2FP.PACK_AB R36, R10, R9 ;  /* 0x000000090a24723e */ /* 0x000fe400000000ff */
[----:B------:R-:W0:Y:S04]  /*a400*/  SHFL.BFLY PT, R9, R12, 0x2, 0x1f ;  /* 0x0c401f000c097f89 */ /* 0x000e2800000e0000 */
[----:B------:R-:W1:Y:S04]  /*a410*/  SHFL.BFLY PT, R10, R13, 0x2, 0x1f ;  /* 0x0c401f000d0a7f89 */ /* 0x000e6800000e0000 */
[----:B------:R-:W2:Y:S01]  /*a420*/  S2R R241, SR_CTAID.X ;  /* 0x0000000000f17919 */ /* 0x000ea20000002500 */
[----:B------:R-:W-:Y:S01]  /*a430*/  F2FP.PACK_AB R38, R14, R11 ;  /* 0x0000000b0e26723e */ /* 0x000fe200000000ff */
[----:B------:R-:W-:Y:S01]  /*a440*/  UIADD3 UR4, UP0, UR4, 0x80, URZ ;  /* 0x0000008004047890 */ /* 0x000fe2000ff1e03f */
[----:B------:R-:W-:Y:S03]  /*a450*/  HMMA.16816.F32 R84, R76, R64, R84 ;  /* 0x000000404c54723c */ /* 0x000fe60000001854 */
[----:B------:R-:W-:Y:S01]  /*a460*/  UIADD3.X UR5, URZ, UR5, URZ, UP0, !UPT ;  /* 0x000000053f057290 */ /* 0x000fe200087fe43f */
[----:B0-----:R-:W-:-:S02]  /*a470*/  FADD R9, R12, R9 ;  /* 0x000000090c097221 */ /* 0x001fc40000000000 */
[----:B-1----:R-:W-:-:S03]  /*a480*/  FADD R10, R13, R10 ;  /* 0x0000000a0d0a7221 */ /* 0x002fc60000000000 */
[----:B------:R-:W0:Y:S01]  /*a490*/  SHFL.BFLY PT, R11, R9, 0x1, 0x1f ;  /* 0x0c201f00090b7f89 */ /* 0x000e2200000e0000 */
[C---:B------:R-:W-:Y:S01]  /*a4a0*/  HMMA.16816.F32 R92, R76.reuse, R96, R92 ;  /* 0x000000604c5c723c */ /* 0x040fe2000000185c */
[----:B--2---:R-:W-:Y:S02]  /*a4b0*/  IMAD.SHL.U32 R241, R241, 0x80, RZ ;  /* 0x00000080f1f17824 */ /* 0x004fe400078e00ff */
[----:B------:R-:W1:Y:S05]  /*a4c0*/  SHFL.BFLY PT, R12, R10, 0x1, 0x1f ;  /* 0x0c201f000a0c7f89 */ /* 0x000e6a00000e0000 */
[----:B------:R-:W-:Y:S01]  /*a4d0*/  HMMA.16816.F32 R124, R76, R60, R124 ;  /* 0x0000003c4c7c723c */ /* 0x000fe2000000187c */
[----:B------:R-:W-:-:S07]  /*a4e0*/  IADD3 R241, R241, 0x80, RZ ;  /* 0x00000080f1f17810 */ /* 0x000fce0007ffe0ff */
[----:B------:R-:W-:Y:S01]  /*a4f0*/  HMMA.16816.F32 R136, R76, R80, R136 ;  /* 0x000000504c88723c */ /* 0x000fe20000001888 */
[----:B------:R-:W-:-:S07]  /*a500*/  IMAD.U32 R13, RZ, RZ, UR5 ;  /* 0x00000005ff0d7e24 */ /* 0x000fce000f8e00ff */
        /* <DEDUP_REMOVED lines=9> */
[----:B------:R-:W-:-:S04]  /*a5a0*/  ISETP.LE.U32.AND P0, PT, R241, UR4, PT ;  /* 0x00000004f1007c0c */ /* 0x000fc8000bf03070 */
[----:B------:R-:W-:Y:S02]  /*a5b0*/  ISETP.GE.U32.AND.EX P0, PT, R13, RZ, PT, P0 ;  /* 0x000000ff0d00720c */ /* 0x000fe40003f06100 */
[----:B------:R-:W-:Y:S02]  /*a5c0*/  F2FP.PACK_AB R37, R17, R37 ;  /* 0x000000251125723e */ /* 0x000fe400000000ff */
[----:B------:R-:W-:Y:S01]  /*a5d0*/  F2FP.PACK_AB R39, R39, R18 ;  /* 0x000000122727723e */ /* 0x000fe200000000ff */
[----:B0-----:R-:W-:Y:S02]  /*a5e0*/  FADD R11, R9, R11 ;  /* 0x0000000b090b7221 */ /* 0x001fe40000000000 */
[----:B-1----:R-:W-:Y:S02]  /*a5f0*/  FADD R12, R10, R12 ;  /* 0x0000000c0a0c7221 */ /* 0x002fe40000000000 */
[----:B------:R-:W-:Y:S02]  /*a600*/  IMAD.MOV.U32 R14, RZ, RZ, 0x80 ;  /* 0x00000080ff0e7424 */ /* 0x000fe400078e00ff */
[----:B------:R-:W-:Y:S01]  /*a610*/  HMMA.16816.F32 R40, R36, R34, R140 ;  /* 0x000000222428723c */ /* 0x000fe2000000188c */
[----:B------:R-:W-:-:S02]  /*a620*/  FFMA R223, R8, R223, R11 ;  /* 0x000000df08df7223 */ /* 0x000fc4000000000b */
[----:B------:R-:W-:-:S05]  /*a630*/  FFMA R222, R7, R222, R12 ;  /* 0x000000de07de7223 */ /* 0x000fca000000000c */
[----:B------:R-:W-:Y:S01]  /*a640*/  HMMA.16816.F32 R28, R36, R54, R88 ;  /* 0x00000036241c723c */ /* 0x000fe20000001858 */
[C---:B------:R-:W-:Y:S02]  /*a650*/  IMAD R2, R14.reuse, c[0x0][0x1b4], R2 ;  /* 0x00006d000e027a24 */ /* 0x040fe400078e0202 */
[----:B------:R-:W-:-:S05]  /*a660*/  IMAD R5, R14, c[0x0][0x1a4], R5 ;  /* 0x000069000e057a24 */ /* 0x000fca00078e0205 */
[----:B------:R-:W-:Y:S01]  /*a670*/  HMMA.16816.F32 R32, R36, R26, R164 ;  /* 0x0000001a2420723c */ /* 0x000fe200000018a4 */
[----:B------:R-:W-:Y:S02]  /*a680*/  IMAD.MOV.U32 R8, RZ, RZ, R15 ;  /* 0x000000ffff087224 */ /* 0x000fe400078e000f */
[----:B------:R-:W-:-:S05]  /*a690*/  IMAD.MOV.U32 R7, RZ, RZ, R16 ;  /* 0x000000ffff077224 */ /* 0x000fca00078e0010 */
        /* <DEDUP_REMOVED lines=13> */
[----:B------:R-:W-:Y:S01]  /*a770*/  @P0 CALL.REL.NOINC `(.L_x_1) ;  /* 0x0000001000000944 */ /* 0x000fe20003c00000 */
[----:B------:R-:W-:Y:S06]  /*a780*/  BRA `(.L_x_2) ;  /* 0xffff948000007947 */ /* 0x000fec000383ffff */
.L_x_1:
[----:B------:R-:W-:-:S07]  /*a790*/  NOP ;  /* 0x0000000000007918 */ /* 0x000fce0000000000 */
[----:B------:R-:W-:Y:S02]  /*a7a0*/  IMAD.MOV.U32 R2, RZ, RZ, R15 ;  /* 0x000000ffff027224 */ /* 0x000fe400078e000f */
[----:B------:R-:W-:-:S07]  /*a7b0*/  IMAD.MOV.U32 R3, RZ, RZ, R16 ;  /* 0x000000ffff037224 */ /* 0x000fce00078e0010 */
.L_x_0:
[----:B------:R-:W0:Y:S01]  /*a7c0*/  S2R R0, SR_TID.X ;  /* 0x0000000000007919 */ /* 0x000e220000002100 */
[C---:B------:R-:W-:Y:S01]  /*a7d0*/  FSETP.GEU.AND P3, PT, R222.reuse, 1.175494350822287508e-38, PT ;  /* 0x00800000de00780b */ /* 0x040fe20003f6e000 */
[----:B------:R-:W-:Y:S01]  /*a7e0*/  IMAD.MOV.U32 R75, RZ, RZ, R28 ;  /* 0x000000ffff4b7224 */ /* 0x000fe200078e001c */
[----:B------:R-:W-:Y:S01]  /*a7f0*/  FSETP.GEU.AND P2, PT, R223, 1.175494350822287508e-38, PT ;  /* 0x00800000df00780b */ /* 0x000fe20003f4e000 */
[----:B------:R-:W1:Y:S01]  /*a800*/  S2R R188, SR_CTAID.X ;  /* 0x0000000000bc7919 */ /* 0x000e620000002500 */
[----:B------:R-:W-:Y:S01]  /*a810*/  FSETP.GT.AND P1, PT, |R222|, 8.50705917302346158658e+37, PT ;  /* 0x7e800000de00780b */ /* 0x000fe20003f24200 */
[----:B------:R-:W-:Y:S01]  /*a820*/  IMAD.MOV.U32 R73, RZ, RZ, R29 ;  /* 0x000000ffff497224 */ /* 0x000fe200078e001d */
[----:B------:R-:W-:Y:S01]  /*a830*/  MOV R15, R25 ;  /* 0x00000019000f7202 */ /* 0x000fe20000000f00 */
[----:B------:R-:W2:Y:S01]  /*a840*/  S2R R192, SR_TID.X ;  /* 0x0000000000c07919 */ /* 0x000ea20000002100 */
[----:B------:R-:W-:-:S02]  /*a850*/  IMAD.MOV.U32 R63, RZ, RZ, R30 ;  /* 0x000000ffff3f7224 */ /* 0x000fc400078e001e */
[----:B------:R-:W-:Y:S01]  /*a860*/  IMAD.MOV.U32 R61, RZ, RZ, R31 ;  /* 0x000000ffff3d7224 */ /* 0x000fe200078e001f */
[----:B------:R-:W3:Y:S01]  /*a870*/  S2R R16, SR_TID.X ;  /* 0x0000000000107919 */ /* 0x000ee20000002100 */
[----:B------:R-:W-:Y:S02]  /*a880*/  IMAD.MOV.U32 R29, RZ, RZ, R34 ;  /* 0x000000ffff1d7224 */ /* 0x000fe400078e0022 */
[----:B------:R-:W-:Y:S01]  /*a890*/  IMAD.MOV.U32 R17, RZ, RZ, R35 ;  /* 0x000000ffff117224 */ /* 0x000fe200078e0023 */
[----:B------:R-:W4:Y:S01]  /*a8a0*/  S2R R190, SR_CTAID.Y ;  /* 0x0000000000be7919 */ /* 0x000f220000002600 */
[----:B------:R-:W-:Y:S02]  /*a8b0*/  IMAD.MOV.U32 R51, RZ, RZ, R40 ;  /* 0x000000ffff337224 */ /* 0x000fe400078e0028 */
[----:B------:R-:W-:Y:S01]  /*a8c0*/  @P1 FMUL R47, R47, 0.25 ;  /* 0x3e8000002f2f1820 */ /* 0x000fe20000400000 */
[----:B------:R-:W-:Y:S01]  /*a8d0*/  BAR.SYNC.DEFER_BLOCKING 0x0 ;  /* 0x0000000000007b1d */ /* 0x000fe20000010000 */
[----:B------:R-:W-:-:S02]  /*a8e0*/  @P1 FMUL R46, R46, 0.25 ;  /* 0x3e8000002e2e1820 */ /* 0x000fc40000400000 */
[----:B------:R-:W-:Y:S01]  /*a8f0*/  @P1 FMUL R43, R43, 0.25 ;  /* 0x3e8000002b2b1820 */ /* 0x000fe20000400000 */
[----:B0-----:R-:W-:Y:S01]  /*a900*/  LOP3.LUT R4, R0, 0x1c, RZ, 0xc0, !PT ;  /* 0x0000001c00047812 */ /* 0x001fe200078ec0ff */
[----:B------:R-:W-:Y:S01]  /*a910*/  @P1 FMUL R42, R42, 0.25 ;  /* 0x3e8000002a2a1820 */ /* 0x000fe20000400000 */
[----:B------:R-:W-:Y:S01]  /*a920*/  LOP3.LUT R0, R0, 0xe0, RZ, 0xc0, !PT ;  /* 0x000000e000007812 */ /* 0x000fe200078ec0ff */
[----:B------:R-:W-:Y:S02]  /*a930*/  @P1 FMUL R27, R27, 0.25 ;  /* 0x3e8000001b1b1820 */ /* 0x000fe40000400000 */
[----:B-1----:R-:W-:Y:S02]  /*a940*/  IMAD.SHL.U32 R188, R188, 0x80, RZ ;  /* 0x00000080bcbc7824 */ /* 0x002fe400078e00ff */
[----:B------:R-:W-:Y:S01]  /*a950*/  IMAD R14, R0, 0x2, R4 ;  /* 0x00000002000e7824 */ /* 0x000fe200078e0204 */
[--C-:B--2---:R-:W-:Y:S01]  /*a960*/  SHF.R.U32.HI R11, RZ, 0x1, R192.reuse ;  /* 0x00000001ff0b7819 */ /* 0x104fe200000116c0 */
[----:B------:R-:W-:Y:S01]  /*a970*/  FMUL R4, R222, 8388608 ;  /* 0x4b000000de047820 */ /* 0x000fe20000400000 */
[----:B------:R-:W-:Y:S01]  /*a980*/  LOP3.LUT R188, R188, 0x7f, R192, 0xf8, !PT ;  /* 0x0000007fbcbc7812 */ /* 0x000fe200078ef8c0 */
[----:B------:R-:W-:Y:S01]  /*a990*/  IMAD.SHL.U32 R5, R192, 0x200, RZ ;  /* 0x00000200c0057824 */ /* 0x000fe200078e00ff */
[----:B---3--:R-:W-:Y:S01]  /*a9a0*/  LOP3.LUT R16, R16, 0x3, RZ, 0xc0, !PT ;  /* 0x0000000310107812 */ /* 0x008fe200078ec0ff */
[----:B------:R-:W-:Y:S01]  /*a9b0*/  FMUL R0, R223, 8388608 ;  /* 0x4b000000df007820 */ /* 0x000fe20000400000 */
[----:B------:R-:W-:Y:S01]  /*a9c0*/  FSEL R50, R4, R222, !P3 ;  /* 0x000000de04327208 */ /* 0x000fe20005800000 */
[----:B------:R-:W-:Y:S01]  /*a9d0*/  IMAD R10, R188, c[0x0][0x1c4], RZ ;  /* 0x00007100bc0a7a24 */ /* 0x000fe200078e02ff */
[----:B------:R-:W-:Y:S01]  /*a9e0*/  LOP3.LUT R4, R5, 0x3000, RZ, 0xc0, !PT ;  /* 0x0000300005047812 */ /* 0x000fe200078ec0ff */
[----:B----4-:R-:W-:Y:S01]  /*a9f0*/  IMAD R6, R190, c[0x0][0x1c0], RZ ;  /* 0x00007000be067a24 */ /* 0x010fe200078e02ff */
[----:B------:R-:W-:Y:S01]  /*aa00*/  LOP3.LUT R13, R11, 0x4, RZ, 0xc0, !PT ;  /* 0x000000040b0d7812 */ /* 0x000fe200078ec0ff */
[----:B------:R-:W-:Y:S01]  /*aa10*/  IMAD.SHL.U32 R11, R10, 0x2, RZ ;  /* 0x000000020a0b7824 */ /* 0x000fe200078e00ff */
[----:B------:R-:W-:Y:S01]  /*aa20*/  FSEL R85, R0, R223, !P2 ;  /* 0x000000df00557208 */ /* 0x000fe20005000000 */
[----:B------:R-:W-:Y:S01]  /*aa30*/  IMAD.SHL.U32 R126, R6, 0x2, RZ ;  /* 0x00000002067e7824 */ /* 0x000fe200078e00ff */
[----:B------:R-:W-:Y:S01]  /*aa40*/  LOP3.LUT P0, RZ, R192, 0x80, RZ, 0xc0, !PT ;  /* 0x00000080c0ff7812 */ /* 0x000fe2000780c0ff */
[----:B------:R-:W-:Y:S01]  /*aa50*/  IMAD R165, R16, 0x20, R4 ;  /* 0x0000002010a57824 */ /* 0x000fe200078e0204 */
[----:B------:R-:W-:Y:S01]  /*aa60*/  IADD3 R0, R85, -0x3f3504f3, RZ ;  /* 0xc0cafb0d55007810 */ /* 0x000fe20007ffe0ff */
[----:B------:R-:W-:Y:S01]  /*aa70*/  IMAD.SHL.U32 R4, R192, 0x800, RZ ;  /* 0x00000800c0047824 */ /* 0x000fe200078e00ff */
[----:B------:R-:W-:Y:S01]  /*aa80*/  IADD3 R126, P4, P5, R11, c[0x0][0x178], R126 ;  /* 0x00005e000b7e7a10 */ /* 0x000fe20007d9e07e */
[----:B------:R-:W-:Y:S01]  /*aa90*/  IMAD.HI R20, R6, 0x2, RZ ;  /* 0x0000000206147827 */ /* 0x000fe200078e02ff */
[----:B------:R-:W-:Y:S01]  /*aaa0*/  LOP3.LUT R8, R0, 0xff800000, RZ, 0xc0, !PT ;  /* 0xff80000000087812 */ /* 0x000fe200078ec0ff */
[----:B------:R-:W0:Y:S01]  /*aab0*/  S2R R16, SR_TID.X ;  /* 0x0000000000107919 */ /* 0x000e220000002100 */
[----:B------:R-:W-:Y:S01]  /*aac0*/  LOP3.LUT R164, R4, 0x3000, RZ, 0xc0, !PT ;  /* 0x0000300004a47812 */ /* 0x000fe200078ec0ff */
[----:B------:R-:W-:Y:S01]  /*aad0*/  IMAD.HI R11, R10, 0x2, RZ ;  /* 0x000000020a0b7827 */ /* 0x000fe200078e02ff */
[----:B------:R-:W-:Y:S01]  /*aae0*/  FSEL R4, RZ, -23, P2 ;  /* 0xc1b80000ff047808 */ /* 0x000fe20001000000 */
[----:B------:R-:W1:Y:S01]  /*aaf0*/  I2F R5, R8 ;  /* 0x0000000800057306 */ /* 0x000e620000201400 */
[----:B------:R-:W-:Y:S01]  /*ab00*/  FSETP.GT.AND P2, PT, |R223|, 8.50705917302346158658e+37, PT ;  /* 0x7e800000df00780b */ /* 0x000fe20003f44200 */
[C---:B------:R-:W-:Y:S01]  /*ab10*/  IMAD.SHL.U32 R7, R192.reuse, 0x8, RZ ;  /* 0x00000008c0077824 */ /* 0x040fe200078e00ff */
[----:B------:R-:W-:Y:S01]  /*ab20*/  IADD3.X R20, R11, c[0x0][0x17c], R20, P4, P5 ;  /* 0x00005f000b147a10 */ /* 0x000fe200027ea414 */
[----:B------:R-:W-:Y:S01]  /*ab30*/  IMAD.SHL.U32 R9, R192, 0x4, RZ ;  /* 0x00000004c0097824 */ /* 0x000fe200078e00ff */
[----:B------:R-:W-:Y:S01]  /*ab40*/  FSETP.GEU.AND P4, PT, |R223|, 1.175494350822287508e-38, PT ;  /* 0x00800000df00780b */ /* 0x000fe20003f8e200 */
[----:B------:R-:W-:Y:S01]  /*ab50*/  @P1 FMUL R26, R26, 0.25 ;  /* 0x3e8000001a1a1820 */ /* 0x000fe20000400000 */
[----:B------:R-:W-:Y:S01]  /*ab60*/  FSEL R6, RZ, -23, P3 ;  /* 0xc1b80000ff067808 */ /* 0x000fe20001800000 */
[----:B------:R-:W-:Y:S01]  /*ab70*/  @P1 FMUL R123, R123, 0.25 ;  /* 0x3e8000007b7b1820 */ /* 0x000fe20000400000 */
[C---:B------:R-:W-:Y:S01]  /*ab80*/  FSETP.GEU.AND P3, PT, |R222|.reuse, 1.175494350822287508e-38, PT ;  /* 0x00800000de00780b */ /* 0x040fe20003f6e200 */
[----:B------:R-:W-:Y:S01]  /*ab90*/  @P1 FMUL R222, R222, 0.25 ;  /* 0x3e800000dede1820 */ /* 0x000fe20000400000 */
[----:B------:R-:W-:Y:S01]  /*aba0*/  IADD3 R0, R50, -0x3f3504f3, RZ ;  /* 0xc0cafb0d32007810 */ /* 0x000fe20007ffe0ff */
[----:B------:R-:W-:Y:S01]  /*abb0*/  @P1 FMUL R122, R122, 0.25 ;  /* 0x3e8000007a7a1820 */ /* 0x000fe20000400000 */
[----:B------:R-:W-:Y:S01]  /*abc0*/  LOP3.LUT R7, R7, 0x38, RZ, 0xc0, !PT ;  /* 0x0000003807077812 */ /* 0x000fe200078ec0ff */
[----:B------:R-:W-:Y:S01]  /*abd0*/  @P2 FMUL R223, R223, 0.25 ;  /* 0x3e800000dfdf2820 */ /* 0x000fe20000400000 */
[----:B------:R-:W-:Y:S01]  /*abe0*/  LOP3.LUT R12, R9, 0x1c0, RZ, 0xc0, !PT ;  /* 0x000001c0090c7812 */ /* 0x000fe200078ec0ff */
[----:B-1----:R-:W-:Y:S01]  /*abf0*/  FFMA.FTZ R183, R5, 1.1920928955078125e-07, R4 ;  /* 0x3400000005b77823 */ /* 0x002fe20000010004 */
[----:B------:R-:W-:Y:S01]  /*ac00*/  LOP3.LUT R9, R0, 0xff800000, RZ, 0xc0, !PT ;  /* 0xff80000000097812 */ /* 0x000fe200078ec0ff */
[----:B------:R-:W-:Y:S01]  /*ac10*/  @!P4 FMUL R223, R223, 16777216 ;  /* 0x4b800000dfdfc820 */ /* 0x000fe20000400000 */
[----:B------:R-:W-:Y:S01]  /*ac20*/  IADD3 R0, R13, R7, R12 ;  /* 0x000000070d007210 */ /* 0x000fe20007ffe00c */
[----:B------:R-:W-:Y:S01]  /*ac30*/  @P2 FMUL R64, R64, 0.25 ;  /* 0x3e80000040402820 */ /* 0x000fe20000400000 */
[----:B------:R-:W1:Y:S01]  /*ac40*/  I2F R7, R9 ;  /* 0x0000000900077306 */ /* 0x000e620000201400 */
[----:B------:R-:W-:Y:S01]  /*ac50*/  @!P3 FMUL R222, R222, 16777216 ;  /* 0x4b800000dedeb820 */ /* 0x000fe20000400000 */
[----:B0-----:R-:W-:Y:S01]  /*ac60*/  SHF.R.U32.HI R16, RZ, 0x7, R16 ;  /* 0x00000007ff107819 */ /* 0x001fe20000011610 */
[----:B------:R-:W-:-:S02]  /*ac70*/  @P2 FMUL R75, R75, 0.25 ;  /* 0x3e8000004b4b2820 */ /* 0x000fc40000400000 */
[----:B------:R-:W-:Y:S01]  /*ac80*/  @P1 FMUL R79, R79, 0.25 ;  /* 0x3e8000004f4f1820 */ /* 0x000fe20000400000 */
[----:B------:R-:W-:Y:S01]  /*ac90*/  SGXT.U32 R16, R16, 0x1 ;  /* 0x000000011010781a */ /* 0x000fe20000000000 */
[----:B------:R-:W-:Y:S01]  /*aca0*/  @P1 FMUL R78, R78, 0.25 ;  /* 0x3e8000004e4e1820 */ /* 0x000fe20000400000 */
[----:B------:R-:W0:Y:S01]  /*acb0*/  MUFU.RCP R10, R223 ;  /* 0x000000df000a7308 */ /* 0x000e220000001000 */
[----:B------:R-:W-:Y:S02]  /*acc0*/  @P1 FMUL R111, R111, 0.25 ;  /* 0x3e8000006f6f1820 */ /* 0x000fe40000400000 */
[----:B------:R-:W-:Y:S02]  /*acd0*/  @P1 FMUL R110, R110, 0.25 ;  /* 0x3e8000006e6e1820 */ /* 0x000fe40000400000 */
[----:B------:R-:W-:Y:S02]  /*ace0*/  @P1 FMUL R55, R55, 0.25 ;  /* 0x3e80000037371820 */ /* 0x000fe40000400000 */
[----:B------:R-:W-:Y:S01]  /*acf0*/  @P1 FMUL R54, R54, 0.25 ;  /* 0x3e80000036361820 */ /* 0x000fe20000400000 */
[----:B------:R-:W2:Y:S01]  /*ad00*/  MUFU.RCP R4, R222 ;  /* 0x000000de00047308 */ /* 0x000ea20000001000 */
[----:B------:R-:W-:-:S02]  /*ad10*/  @P1 FMUL R17, R17, 0.25 ;  /* 0x3e80000011111820 */ /* 0x000fc40000400000 */
[----:B------:R-:W-:Y:S02]  /*ad20*/  @P1 FMUL R29, R29, 0.25 ;  /* 0x3e8000001d1d1820 */ /* 0x000fe40000400000 */
[----:B------:R-:W-:Y:S02]  /*ad30*/  @P1 FMUL R115, R115, 0.25 ;  /* 0x3e80000073731820 */ /* 0x000fe40000400000 */
[----:B------:R-:W-:Y:S02]  /*ad40*/  @P1 FMUL R114, R114, 0.25 ;  /* 0x3e80000072721820 */ /* 0x000fe40000400000 */
[----:B------:R-:W-:Y:S02]  /*ad50*/  @P1 FMUL R107, R107, 0.25 ;  /* 0x3e8000006b6b1820 */ /* 0x000fe40000400000 */
[----:B------:R-:W-:Y:S02]  /*ad60*/  @P1 FMUL R106, R106, 0.25 ;  /* 0x3e8000006a6a1820 */ /* 0x000fe40000400000 */
        /* <DEDUP_REMOVED lines=11> */
[----:B------:R-:W-:Y:S01]  /*ae20*/  @P1 FMUL R63, R63, 0.25 ;  /* 0x3e8000003f3f1820 */ /* 0x000fe20000400000 */
[----:B------:R-:W-:Y:S01]  /*ae30*/  FSETP.NEU.AND P1, PT, R85, RZ, PT ;  /* 0x000000ff5500720b */ /* 0x000fe20003f2d000 */
[----:B------:R-:W-:-:S02]  /*ae40*/  @!P4 FMUL R64, R64, 16777216 ;  /* 0x4b8000004040c820 */ /* 0x000fc40000400000 */
[----:B------:R-:W-:Y:S02]  /*ae50*/  @!P4 FMUL R75, R75, 16777216 ;  /* 0x4b8000004b4bc820 */ /* 0x000fe40000400000 */
[----:B------:R-:W-:Y:S02]  /*ae60*/  @P2 FMUL R51, R51, 0.25 ;  /* 0x3e80000033332820 */ /* 0x000fe40000400000 */
[----:B-1----:R-:W-:Y:S02]  /*ae70*/  FFMA.FTZ R184, R7, 1.1920928955078125e-07, R6 ;  /* 0x3400000007b87823 */ /* 0x002fe40000010006 */
[----:B------:R-:W-:Y:S02]  /*ae80*/  @!P3 FMUL R47, R47, 16777216 ;  /* 0x4b8000002f2fb820 */ /* 0x000fe40000400000 */
[----:B------:R-:W-:Y:S02]  /*ae90*/  @!P3 FMUL R46, R46, 16777216 ;  /* 0x4b8000002e2eb820 */ /* 0x000fe40000400000 */
[----:B------:R-:W-:-:S02]  /*aea0*/  @!P3 FMUL R43, R43, 16777216 ;  /* 0x4b8000002b2bb820 */ /* 0x000fc40000400000 */
[----:B------:R-:W-:Y:S02]  /*aeb0*/  @!P3 FMUL R42, R42, 16777216 ;  /* 0x4b8000002a2ab820 */ /* 0x000fe40000400000 */
[----:B------:R-:W-:Y:S02]  /*aec0*/  @P2 FMUL R104, R104, 0.25 ;  /* 0x3e80000068682820 */ /* 0x000fe40000400000 */
[----:B------:R-:W-:Y:S02]  /*aed0*/  @P2 FMUL R68, R68, 0.25 ;  /* 0x3e80000044442820 */ /* 0x000fe40000400000 */
[----:B------:R-:W-:Y:S02]  /*aee0*/  IMAD.MOV.U32 R49, RZ, RZ, R33 ;  /* 0x000000ffff317224 */ /* 0x000fe400078e0021 */
[----:B------:R-:W-:Y:S02]  /*aef0*/  @!P3 FMUL R27, R27, 16777216 ;  /* 0x4b8000001b1bb820 */ /* 0x000fe40000400000 */
[----:B------:R-:W-:-:S02]  /*af00*/  @!P3 FMUL R26, R26, 16777216 ;  /* 0x4b8000001a1ab820 */ /* 0x000fc40000400000 */
[----:B------:R-:W-:Y:S02]  /*af10*/  @!P3 FMUL R123, R123, 16777216 ;  /* 0x4b8000007b7bb820 */ /* 0x000fe40000400000 */
[----:B------:R-:W-:Y:S02]  /*af20*/  @!P3 FMUL R122, R122, 16777216 ;  /* 0x4b8000007a7ab820 */ /* 0x000fe40000400000 */
[----:B------:R-:W-:Y:S02]  /*af30*/  @!P3 FMUL R79, R79, 16777216 ;  /* 0x4b8000004f4fb820 */ /* 0x000fe40000400000 */
[----:B------:R-:W-:Y:S02]  /*af40*/  @!P3 FMUL R78, R78, 16777216 ;  /* 0x4b8000004e4eb820 */ /* 0x000fe40000400000 */
        /* <DEDUP_REMOVED lines=21> */
[----:B------:R-:W-:Y:S01]  /*b0a0*/  @!P3 FMUL R63, R63, 16777216 ;  /* 0x4b8000003f3fb820 */ /* 0x000fe20000400000 */
[----:B------:R-:W-:Y:S01]  /*b0b0*/  ISETP.GE.U32.AND P3, PT, R50, 0x7f800000, PT ;  /* 0x7f8000003200780c */ /* 0x000fe20003f66070 */
[C---:B0-----:R-:W-:Y:S02]  /*b0c0*/  FMUL R5, R10.reuse, R64 ;  /* 0x000000400a057220 */ /* 0x041fe40000400000 */
[----:B------:R-:W-:Y:S02]  /*b0d0*/  FMUL R6, R10, R75 ;  /* 0x0000004b0a067220 */ /* 0x000fe40000400000 */
[----:B------:R-:W-:Y:S02]  /*b0e0*/  IMAD.SHL.U32 R12, R14, 0x4, RZ ;  /* 0x000000040e0c7824 */ /* 0x000fe400078e00ff */
[----:B------:R-:W-:-:S02]  /*b0f0*/  IMAD.MOV.U32 R57, RZ, RZ, R32 ;  /* 0x000000ffff397224 */ /* 0x000fc400078e0020 */
[----:B------:R-:W-:Y:S01]  /*b100*/  @!P4 FMUL R51, R51, 16777216 ;  /* 0x4b8000003333c820 */ /* 0x000fe20000400000 */
[----:B------:R-:W-:Y:S01]  /*b110*/  LOP3.LUT R165, R165, R12, RZ, 0x3c, !PT ;  /* 0x0000000ca5a57212 */ /* 0x000fe200078e3cff */
[----:B------:R-:W-:Y:S02]  /*b120*/  IMAD.MOV.U32 R59, RZ, RZ, R41 ;  /* 0x000000ffff3b7224 */ /* 0x000fe400078e0029 */
[----:B------:R-:W-:Y:S02]  /*b130*/  IMAD.MOV.U32 R181, RZ, RZ, R44 ;  /* 0x000000ffffb57224 */ /* 0x000fe400078e002c */
[----:B------:R-:W-:Y:S02]  /*b140*/  IMAD.MOV.U32 R179, RZ, RZ, R45 ;  /* 0x000000ffffb37224 */ /* 0x000fe400078e002d */
[C---:B--2---:R-:W-:Y:S02]  /*b150*/  FMUL R32, R4.reuse, R47 ;  /* 0x0000002f04207220 */ /* 0x044fe40000400000 */
[----:B------:R-:W-:-:S02]  /*b160*/  FMUL R28, R4, R46 ;  /* 0x0000002e041c7220 */ /* 0x000fc40000400000 */
[C---:B------:R-:W-:Y:S02]  /*b170*/  FMUL R11, R4.reuse, R43 ;  /* 0x0000002b040b7220 */ /* 0x040fe40000400000 */
[----:B------:R-:W-:Y:S02]  /*b180*/  FMUL R38, R4, R42 ;  /* 0x0000002a04267220 */ /* 0x000fe40000400000 */
[----:B------:R-:W-:Y:S02]  /*b190*/  @!P4 FMUL R104, R104, 16777216 ;  /* 0x4b8000006868c820 */ /* 0x000fe40000400000 */
[----:B------:R-:W-:Y:S02]  /*b1a0*/  @!P4 FMUL R68, R68, 16777216 ;  /* 0x4b8000004444c820 */ /* 0x000fe40000400000 */
[C---:B------:R-:W-:Y:S02]  /*b1b0*/  FMUL R35, R4.reuse, R27 ;  /* 0x0000001b04237220 */ /* 0x040fe40000400000 */
[----:B------:R-:W-:-:S02]  /*b1c0*/  FMUL R168, R4, R26 ;  /* 0x0000001a04a87220 */ /* 0x000fc40000400000 */
[C---:B------:R-:W-:Y:S02]  /*b1d0*/  FMUL R166, R4.reuse, R123 ;  /* 0x0000007b04a67220 */ /* 0x040fe40000400000 */
[C---:B------:R-:W-:Y:S02]  /*b1e0*/  FMUL R31, R4.reuse, R122 ;  /* 0x0000007a041f7220 */ /* 0x040fe40000400000 */
[C---:B------:R-:W-:Y:S01]  /*b1f0*/  FMUL R34, R4.reuse, R79 ;  /* 0x0000004f04227220 */ /* 0x040fe20000400000 */
[----:B------:R-:W-:Y:S01]  /*b200*/  F2FP.PACK_AB R35, R35, R166 ;  /* 0x000000a62323723e */ /* 0x000fe200000000ff */
[----:B------:R-:W-:Y:S01]  /*b210*/  FMUL R30, R4, R78 ;  /* 0x0000004e041e7220 */ /* 0x000fe20000400000 */
[----:B------:R-:W-:Y:S01]  /*b220*/  F2FP.PACK_AB R31, R168, R31 ;  /* 0x0000001fa81f723e */ /* 0x000fe200000000ff */
[C---:B------:R-:W-:Y:S02]  /*b230*/  FMUL R23, R4.reuse, R111 ;  /* 0x0000006f04177220 */ /* 0x040fe40000400000 */
[----:B------:R-:W-:-:S02]  /*b240*/  FMUL R167, R4, R110 ;  /* 0x0000006e04a77220 */ /* 0x000fc40000400000 */
[----:B------:R-:W-:Y:S01]  /*b250*/  FMUL R33, R4, R55 ;  /* 0x0000003704217220 */ /* 0x000fe20000400000 */
[----:B------:R-:W-:Y:S01]  /*b260*/  F2FP.PACK_AB R34, R34, R23 ;  /* 0x000000172222723e */ /* 0x000fe200000000ff */
[----:B------:R-:W-:Y:S01]  /*b270*/  FMUL R174, R4, R54 ;  /* 0x0000003604ae7220 */ /* 0x000fe20000400000 */
[----:B------:R-:W-:Y:S01]  /*b280*/  F2FP.PACK_AB R30, R30, R167 ;  /* 0x000000a71e1e723e */ /* 0x000fe200000000ff */
[C---:B------:R-:W-:Y:S02]  /*b290*/  FMUL R22, R4.reuse, R17 ;  /* 0x0000001104167220 */ /* 0x040fe40000400000 */
[C---:B------:R-:W-:Y:S02]  /*b2a0*/  FMUL R29, R4.reuse, R29 ;  /* 0x0000001d041d7220 */ /* 0x040fe40000400000 */
[C---:B------:R-:W-:Y:S01]  /*b2b0*/  FMUL R21, R4.reuse, R115 ;  /* 0x0000007304157220 */ /* 0x040fe20000400000 */
[----:B------:R-:W-:Y:S01]  /*b2c0*/  F2FP.PACK_AB R33, R33, R22 ;  /* 0x000000162121723e */ /* 0x000fe200000000ff */
[----:B------:R-:W-:Y:S01]  /*b2d0*/  FMUL R25, R4, R114 ;  /* 0x0000007204197220 */ /* 0x000fe20000400000 */
[----:B------:R-:W-:Y:S01]  /*b2e0*/  F2FP.PACK_AB R29, R174, R29 ;  /* 0x0000001dae1d723e */ /* 0x000fe200000000ff */
[C---:B------:R-:W-:Y:S01]  /*b2f0*/  FMUL R18, R4.reuse, R107 ;  /* 0x0000006b04127220 */ /* 0x040fe20000400000 */
[----:B------:R-:W-:Y:S01]  /*b300*/  F2FP.PACK_AB R32, R21, R32 ;  /* 0x000000201520723e */ /* 0x000fe200000000ff */
[C---:B------:R-:W-:Y:S01]  /*b310*/  FMUL R19, R4.reuse, R106 ;  /* 0x0000006a04137220 */ /* 0x040fe20000400000 */
[----:B------:R-:W-:Y:S01]  /*b320*/  F2FP.PACK_AB R28, R25, R28 ;  /* 0x0000001c191c723e */ /* 0x000fe200000000ff */
[----:B------:R-:W-:-:S02]  /*b330*/  FMUL R37, R4, R71 ;  /* 0x0000004704257220 */ /* 0x000fc40000400000 */
[C---:B------:R-:W-:Y:S02]  /*b340*/  FMUL R36, R4.reuse, R70 ;  /* 0x0000004604247220 */ /* 0x040fe40000400000 */
[C---:B------:R-:W-:Y:S02]  /*b350*/  FMUL R40, R4.reuse, R83 ;  /* 0x0000005304287220 */ /* 0x040fe40000400000 */
[C---:B------:R-:W-:Y:S02]  /*b360*/  FMUL R39, R4.reuse, R82 ;  /* 0x0000005204277220 */ /* 0x040fe40000400000 */
[C---:B------:R-:W-:Y:S02]  /*b370*/  FMUL R41, R4.reuse, R119 ;  /* 0x0000007704297220 */ /* 0x040fe40000400000 */
[C---:B------:R-:W-:Y:S02]  /*b380*/  FMUL R42, R4.reuse, R118 ;  /* 0x00000076042a7220 */ /* 0x040fe40000400000 */
[----:B------:R-:W-:-:S02]  /*b390*/  FMUL R44, R4, R99 ;  /* 0x00000063042c7220 */ /* 0x000fc40000400000 */
[C---:B------:R-:W-:Y:S02]  /*b3a0*/  FMUL R43, R4.reuse, R98 ;  /* 0x00000062042b7220 */ /* 0x040fe40000400000 */
[C---:B------:R-:W-:Y:S02]  /*b3b0*/  FMUL R45, R4.reuse, R67 ;  /* 0x00000043042d7220 */ /* 0x040fe40000400000 */
[C---:B------:R-:W-:Y:S02]  /*b3c0*/  FMUL R46, R4.reuse, R66 ;  /* 0x00000042042e7220 */ /* 0x040fe40000400000 */
[C---:B------:R-:W-:Y:S02]  /*b3d0*/  FMUL R48, R4.reuse, R61 ;  /* 0x0000003d04307220 */ /* 0x040fe40000400000 */
[----:B------:R-:W-:Y:S01]  /*b3e0*/  FMUL R47, R4, R63 ;  /* 0x0000003f042f7220 */ /* 0x000fe20000400000 */
[----:B------:R-:W-:Y:S01]  /*b3f0*/  F2FP.PACK_AB R4, R5, R6 ;  /* 0x000000060504723e */ /* 0x000fe200000000ff */
[----:B------:R-:W-:-:S02]  /*b400*/  @P2 FMUL R49, R49, 0.25 ;  /* 0x3e80000031312820 */ /* 0x000fc40000400000 */
[----:B------:R-:W-:Y:S02]  /*b410*/  @P2 FMUL R65, R65, 0.25 ;  /* 0x3e80000041412820 */ /* 0x000fe40000400000 */
[----:B------:R-:W-:Y:S02]  /*b420*/  @P2 FMUL R73, R73, 0.25 ;  /* 0x3e80000049492820 */ /* 0x000fe40000400000 */
[C---:B------:R-:W-:Y:S02]  /*b430*/  FMUL R6, R10.reuse, R51 ;  /* 0x000000330a067220 */ /* 0x040fe40000400000 */
[C---:B------:R-:W-:Y:S02]  /*b440*/  FMUL R7, R10.reuse, R104 ;  /* 0x000000680a077220 */ /* 0x040fe40000400000 */
[----:B------:R-:W-:Y:S02]  /*b450*/  FMUL R12, R10, R68 ;  /* 0x000000440a0c7220 */ /* 0x000fe40000400000 */
[----:B------:R-:W-:-:S02]  /*b460*/  IMAD R51, R16, c[0x0][0x1c8], RZ ;  /* 0x0000720010337a24 */ /* 0x000fc400078e02ff */
[----:B------:R-:W-:Y:S01]  /*b470*/  IMAD.MOV.U32 R118, RZ, RZ, c[0x0][0x1c8] ;  /* 0x00007200ff767624 */ /* 0x000fe200078e00ff */
[----:B------:R-:W-:Y:S01]  /*b480*/  F2FP.PACK_AB R7, R7, R12 ;  /* 0x0000000c0707723e */ /* 0x000fe200000000ff */
[----:B------:R-:W-:Y:S02]  /*b490*/  @P2 FMUL R80, R80, 0.25 ;  /* 0x3e80000050502820 */ /* 0x000fe40000400000 */
[----:B------:R-:W-:Y:S02]  /*b4a0*/  @P2 FMUL R116, R116, 0.25 ;  /* 0x3e80000074742820 */ /* 0x000fe40000400000 */
[----:B------:R-:W-:Y:S02]  /*b4b0*/  @P2 FMUL R96, R96, 0.25 ;  /* 0x3e80000060602820 */ /* 0x000fe40000400000 */
[----:B------:R-:W-:Y:S02]  /*b4c0*/  @!P4 FMUL R49, R49, 16777216 ;  /* 0x4b8000003131c820 */ /* 0x000fe40000400000 */
[----:B------:R-:W-:-:S02]  /*b4d0*/  @!P4 FMUL R65, R65, 16777216 ;  /* 0x4b8000004141c820 */ /* 0x000fc40000400000 */
[----:B------:R-:W-:Y:S02]  /*b4e0*/  @!P4 FMUL R73, R73, 16777216 ;  /* 0x4b8000004949c820 */ /* 0x000fe40000400000 */
[----:B------:R-:W-:Y:S02]  /*b4f0*/  IMAD.MOV.U32 R175, RZ, RZ, R53 ;  /* 0x000000ffffaf7224 */ /* 0x000fe400078e0035 */
[----:B------:R-:W-:Y:S02]  /*b500*/  IMAD.SHL.U32 R13, R192, 0x10, RZ ;  /* 0x00000010c00d7824 */ /* 0x000fe400078e00ff */
[----:B------:R-:W-:Y:S02]  /*b510*/  IMAD R53, R118, 0x2, R51 ;  /* 0x0000000276357824 */ /* 0x000fe400078e0233 */
[----:B------:R-:W-:Y:S01]  /*b520*/  @!P4 FMUL R80, R80, 16777216 ;  /* 0x4b8000005050c820 */ /* 0x000fe20000400000 */
[----:B------:R-:W-:Y:S01]  /*b530*/  LOP3.LUT R164, R164, 0xff0, R13, 0xf8, !PT ;  /* 0x00000ff0a4a47812 */ /* 0x000fe200078ef80d */
[----:B------:R-:W-:-:S02]  /*b540*/  @!P4 FMUL R116, R116, 16777216 ;  /* 0x4b8000007474c820 */ /* 0x000fc40000400000 */
[----:B------:R-:W-:Y:S01]  /*b550*/  @!P4 FMUL R96, R96, 16777216 ;  /* 0x4b8000006060c820 */ /* 0x000fe20000400000 */
[----:B------:R-:W-:Y:S01]  /*b560*/  LOP3.LUT R187, R164, 0x20, RZ, 0x3c, !PT ;  /* 0x00000020a4bb7812 */ /* 0x000fe200078e3cff */
[----:B------:R-:W-:Y:S01]  /*b570*/  FMUL R178, R10, R49 ;  /* 0x000000310ab27220 */ /* 0x000fe20000400000 */
[C---:B------:R-:W-:Y:S01]  /*b580*/  LOP3.LUT R186, R164.reuse, 0x40, RZ, 0x3c, !PT ;  /* 0x00000040a4ba7812 */ /* 0x040fe200078e3cff */
[----:B------:R-:W-:Y:S01]  /*b590*/  @P2 FMUL R15, R15, 0.25 ;  /* 0x3e8000000f0f2820 */ /* 0x000fe20000400000 */
[----:B------:R-:W-:Y:S01]  /*b5a0*/  LOP3.LUT R185, R164, 0x60, RZ, 0x3c, !PT ;  /* 0x00000060a4b97812 */ /* 0x000fe200078e3cff */
[----:B------:R-:W-:Y:S02]  /*b5b0*/  @P2 FMUL R24, R24, 0.25 ;  /* 0x3e80000018182820 */ /* 0x000fe40000400000 */
[C---:B------:R-:W-:Y:S02]  /*b5c0*/  FMUL R12, R10.reuse, R65 ;  /* 0x000000410a0c7220 */ /* 0x040fe40000400000 */
[----:B------:R-:W-:-:S02]  /*b5d0*/  FMUL R49, R10, R73 ;  /* 0x000000490a317220 */ /* 0x000fc40000400000 */
[----:B------:R-:W-:Y:S02]  /*b5e0*/  @P2 FMUL R121, R121, 0.25 ;  /* 0x3e80000079792820 */ /* 0x000fe40000400000 */
[----:B------:R-:W-:Y:S01]  /*b5f0*/  @P2 FMUL R120, R120, 0.25 ;  /* 0x3e80000078782820 */ /* 0x000fe20000400000 */
[----:B------:R-:W-:Y:S01]  /*b600*/  F2FP.PACK_AB R12, R12, R49 ;  /* 0x000000310c0c723e */ /* 0x000fe200000000ff */
        /* <DEDUP_REMOVED lines=16> */
[----:B------:R-:W-:Y:S01]  /*b710*/  @P2 FMUL R97, R97, 0.25 ;  /* 0x3e80000061612820 */ /* 0x000fe20000400000 */
[----:B------:R-:W-:Y:S01]  /*b720*/  ISETP.GE.U32.AND P2, PT, R85, 0x7f800000, PT ;  /* 0x7f8000005500780c */ /* 0x000fe20003f46070 */
[----:B------:R-:W-:Y:S02]  /*b730*/  IMAD R55, R118, 0x2, R53 ;  /* 0x0000000276377824 */ /* 0x000fe400078e0235 */
[C---:B------:R-:W-:Y:S02]  /*b740*/  FMUL R5, R10.reuse, R116 ;  /* 0x000000740a057220 */ /* 0x040fe40000400000 */
[C---:B------:R-:W-:Y:S01]  /*b750*/  FMUL R14, R10.reuse, R96 ;  /* 0x000000600a0e7220 */ /* 0x040fe20000400000 */
[----:B------:R-:W-:Y:S01]  /*b760*/  LEA R132, P5, R55, R126, 0x1 ;  /* 0x0000007e37847211 */ /* 0x000fe200078a08ff */
[----:B------:R-:W-:Y:S02]  /*b770*/  FMUL R13, R10, R80 ;  /* 0x000000500a0d7220 */ /* 0x000fe40000400000 */
[----:B------:R-:W-:Y:S01]  /*b780*/  @!P4 FMUL R15, R15, 16777216 ;  /* 0x4b8000000f0fc820 */ /* 0x000fe20000400000 */
[----:B------:R-:W-:Y:S01]  /*b790*/  F2FP.PACK_AB R5, R5, R14 ;  /* 0x0000000e0505723e */ /* 0x000fe200000000ff */
[----:B------:R-:W-:Y:S01]  /*b7a0*/  @!P4 FMUL R24, R24, 16777216 ;  /* 0x4b8000001818c820 */ /* 0x000fe20000400000 */
[----:B------:R-:W-:Y:S01]  /*b7b0*/  F2FP.PACK_AB R6, R6, R13 ;  /* 0x0000000d0606723e */ /* 0x000fe200000000ff */
[----:B------:R-:W-:Y:S01]  /*b7c0*/  @!P4 FMUL R121, R121, 16777216 ;  /* 0x4b8000007979c820 */ /* 0x000fe20000400000 */
[----:B------:R-:W-:Y:S01]  /*b7d0*/  LEA.HI.X.SX32 R133, R55, R20, 0x1, P5 ;  /* 0x0000001437857211 */ /* 0x000fe200028f0eff */
[----:B------:R-:W-:-:S02]  /*b7e0*/  @!P4 FMUL R120, R120, 16777216 ;  /* 0x4b8000007878c820 */ /* 0x000fc40000400000 */
[----:B------:R-:W-:Y:S01]  /*b7f0*/  @!P4 FMUL R77, R77, 16777216 ;  /* 0x4b8000004d4dc820 */ /* 0x000fe20000400000 */
[----:B------:R0:W-:Y:S01]  /*b800*/  STS.128 [R165], R4 ;  /* 0x00000004a5007388 */ /* 0x0001e20000000c00 */
[----:B------:R-:W-:Y:S02]  /*b810*/  @!P4 FMUL R76, R76, 16777216 ;  /* 0x4b8000004c4cc820 */ /* 0x000fe40000400000 */
[----:B------:R-:W-:Y:S02]  /*b820*/  @!P4 FMUL R109, R109, 16777216 ;  /* 0x4b8000006d6dc820 */ /* 0x000fe40000400000 */
[----:B------:R-:W-:Y:S02]  /*b830*/  @!P4 FMUL R108, R108, 16777216 ;  /* 0x4b8000006c6cc820 */ /* 0x000fe40000400000 */
[----:B------:R-:W-:Y:S02]  /*b840*/  @!P4 FMUL R175, R175, 16777216 ;  /* 0x4b800000afafc820 */ /* 0x000fe40000400000 */
[----:B------:R-:W-:-:S02]  /*b850*/  @!P4 FMUL R52, R52, 16777216 ;  /* 0x4b8000003434c820 */ /* 0x000fc40000400000 */
[----:B------:R-:W-:Y:S02]  /*b860*/  @!P4 FMUL R57, R57, 16777216 ;  /* 0x4b8000003939c820 */ /* 0x000fe40000400000 */
[----:B------:R-:W-:Y:S02]  /*b870*/  @!P4 FMUL R113, R113, 16777216 ;  /* 0x4b8000007171c820 */ /* 0x000fe40000400000 */
[----:B------:R-:W-:Y:S01]  /*b880*/  @!P4 FMUL R112, R112, 16777216 ;  /* 0x4b8000007070c820 */ /* 0x000fe20000400000 */
[----:B0-----:R-:W-:Y:S01]  /*b890*/  F2FP.PACK_AB R4, R46, R47 ;  /* 0x0000002f2e04723e */ /* 0x001fe200000000ff */
[----:B------:R-:W-:Y:S02]  /*b8a0*/  @!P4 FMUL R179, R179, 16777216 ;  /* 0x4b800000b3b3c820 */ /* 0x000fe40000400000 */
[----:B------:R-:W-:Y:S02]  /*b8b0*/  @!P4 FMUL R181, R181, 16777216 ;  /* 0x4b800000b5b5c820 */ /* 0x000fe40000400000 */
[----:B------:R-:W-:-:S02]  /*b8c0*/  @!P4 FMUL R105, R105, 16777216 ;  /* 0x4b8000006969c820 */ /* 0x000fc40000400000 */
[----:B------:R-:W-:Y:S02]  /*b8d0*/  @!P4 FMUL R69, R69, 16777216 ;  /* 0x4b8000004545c820 */ /* 0x000fe40000400000 */
[----:B------:R-:W-:Y:S02]  /*b8e0*/  @!P4 FMUL R59, R59, 16777216 ;  /* 0x4b8000003b3bc820 */ /* 0x000fe40000400000 */
[----:B------:R-:W-:Y:S02]  /*b8f0*/  @!P4 FMUL R81, R81, 16777216 ;  /* 0x4b8000005151c820 */ /* 0x000fe40000400000 */
[----:B------:R-:W-:Y:S02]  /*b900*/  @!P4 FMUL R117, R117, 16777216 ;  /* 0x4b8000007575c820 */ /* 0x000fe40000400000 */
[----:B------:R-:W-:Y:S01]  /*b910*/  @!P4 FMUL R97, R97, 16777216 ;  /* 0x4b8000006161c820 */ /* 0x000fe20000400000 */
[----:B------:R-:W-:Y:S01]  /*b920*/  LEA R130, P4, R53, R126, 0x1 ;  /* 0x0000007e35827211 */ /* 0x000fe200078808ff */
[----:B------:R-:W-:-:S02]  /*b930*/  IMAD R49, R118, 0x2, R55 ;  /* 0x0000000276317824 */ /* 0x000fc400078e0237 */
[C---:B------:R-:W-:Y:S01]  /*b940*/  FMUL R170, R10.reuse, R15 ;  /* 0x0000000f0aaa7220 */ /* 0x040fe20000400000 */
[----:B------:R-:W-:Y:S01]  /*b950*/  LEA.HI.X.SX32 R131, R53, R20, 0x1, P4 ;  /* 0x0000001435837211 */ /* 0x000fe200020f0eff */
[C---:B------:R-:W-:Y:S02]  /*b960*/  FMUL R169, R10.reuse, R24 ;  /* 0x000000180aa97220 */ /* 0x040fe40000400000 */
[C---:B------:R-:W-:Y:S02]  /*b970*/  FMUL R27, R10.reuse, R121 ;  /* 0x000000790a1b7220 */ /* 0x040fe40000400000 */
[C---:B------:R-:W-:Y:S02]  /*b980*/  FMUL R172, R10.reuse, R120 ;  /* 0x000000780aac7220 */ /* 0x040fe40000400000 */
[----:B------:R-:W-:Y:S01]  /*b990*/  FMUL R26, R10, R77 ;  /* 0x0000004d0a1a7220 */ /* 0x000fe20000400000 */
[----:B------:R-:W-:Y:S01]  /*b9a0*/  F2FP.PACK_AB R27, R170, R27 ;  /* 0x0000001baa1b723e */ /* 0x000fe200000000ff */
[C---:B------:R-:W-:Y:S01]  /*b9b0*/  FMUL R173, R10.reuse, R76 ;  /* 0x0000004c0aad7220 */ /* 0x040fe20000400000 */
[----:B------:R-:W-:Y:S01]  /*b9c0*/  F2FP.PACK_AB R23, R169, R172 ;  /* 0x000000aca917723e */ /* 0x000fe200000000ff */
[----:B------:R-:W-:-:S02]  /*b9d0*/  FMUL R171, R10, R109 ;  /* 0x0000006d0aab7220 */ /* 0x000fc40000400000 */
[C---:B------:R-:W-:Y:S02]  /*b9e0*/  FMUL R176, R10.reuse, R108 ;  /* 0x0000006c0ab07220 */ /* 0x040fe40000400000 */
[----:B------:R-:W-:Y:S01]  /*b9f0*/  FMUL R175, R10, R175 ;  /* 0x000000af0aaf7220 */ /* 0x000fe20000400000 */
[----:B------:R-:W-:Y:S01]  /*ba00*/  F2FP.PACK_AB R26, R26, R171 ;  /* 0x000000ab1a1a723e */ /* 0x000fe200000000ff */
[C---:B------:R-:W-:Y:S01]  /*ba10*/  FMUL R177, R10.reuse, R52 ;  /* 0x000000340ab17220 */ /* 0x040fe20000400000 */
[----:B------:R-:W-:Y:S01]  /*ba20*/  F2FP.PACK_AB R22, R173, R176 ;  /* 0x000000b0ad16723e */ /* 0x000fe200000000ff */
[C---:B------:R-:W-:Y:S01]  /*ba30*/  FMUL R180, R10.reuse, R57 ;  /* 0x000000390ab47220 */ /* 0x040fe20000400000 */
[----:B------:R-:W-:Y:S01]  /*ba40*/  F2FP.PACK_AB R25, R175, R178 ;  /* 0x000000b2af19723e */ /* 0x000fe200000000ff */
[C---:B------:R-:W-:Y:S02]  /*ba50*/  FMUL R24, R10.reuse, R113 ;  /* 0x000000710a187220 */ /* 0x040fe40000400000 */
[C---:B------:R-:W-:Y:S01]  /*ba60*/  FMUL R182, R10.reuse, R112 ;  /* 0x000000700ab67220 */ /* 0x040fe20000400000 */
[----:B------:R-:W-:Y:S01]  /*ba70*/  F2FP.PACK_AB R21, R177, R180 ;  /* 0x000000b4b115723e */ /* 0x000fe200000000ff */
[----:B------:R-:W-:-:S02]  /*ba80*/  FMUL R179, R10, R179 ;  /* 0x000000b30ab37220 */ /* 0x000fc40000400000 */
[C---:B------:R-:W-:Y:S02]  /*ba90*/  FMUL R181, R10.reuse, R181 ;  /* 0x000000b50ab57220 */ /* 0x040fe40000400000 */
[----:B------:R-:W-:Y:S01]  /*baa0*/  FMUL R15, R10, R105 ;  /* 0x000000690a0f7220 */ /* 0x000fe20000400000 */
[----:B------:R-:W-:Y:S01]  /*bab0*/  F2FP.PACK_AB R24, R24, R179 ;  /* 0x000000b31818723e */ /* 0x000fe200000000ff */
[C---:B------:R-:W-:Y:S02]  /*bac0*/  FMUL R16, R10.reuse, R69 ;  /* 0x000000450a107220 */ /* 0x040fe40000400000 */
[C---:B------:R-:W-:Y:S02]  /*bad0*/  FMUL R14, R10.reuse, R59 ;  /* 0x0000003b0a0e7220 */ /* 0x040fe40000400000 */
[C---:B------:R-:W-:Y:S01]  /*bae0*/  FMUL R17, R10.reuse, R81 ;  /* 0x000000510a117220 */ /* 0x040fe20000400000 */
[----:B------:R-:W-:Y:S01]  /*baf0*/  F2FP.PACK_AB R15, R15, R16 ;  /* 0x000000100f0f723e */ /* 0x000fe200000000ff */
[----:B------:R-:W-:-:S02]  /*bb00*/  FMUL R13, R10, R117 ;  /* 0x000000750a0d7220 */ /* 0x000fc40000400000 */
[----:B------:R-:W-:Y:S01]  /*bb10*/  FMUL R10, R10, R97 ;  /* 0x000000610a0a7220 */ /* 0x000fe20000400000 */
[----:B------:R-:W-:Y:S01]  /*bb20*/  F2FP.PACK_AB R14, R14, R17 ;  /* 0x000000110e0e723e */ /* 0x000fe200000000ff */
[C---:B------:R-:W-:Y:S02]  /*bb30*/  IMAD R57, R118.reuse, 0x2, R49 ;  /* 0x0000000276397824 */ /* 0x040fe400078e0231 */
[----:B------:R-:W-:Y:S01]  /*bb40*/  IMAD.IADD R8, R85, 0x1, -R8 ;  /* 0x0000000155087824 */ /* 0x000fe200078e0a08 */
[----:B------:R-:W-:Y:S01]  /*bb50*/  F2FP.PACK_AB R13, R13, R10 ;  /* 0x0000000a0d0d723e */ /* 0x000fe200000000ff */
[----:B------:R-:W-:Y:S02]  /*bb60*/  IMAD R59, R118, 0x2, R57 ;  /* 0x00000002763b7824 */ /* 0x000fe400078e0239 */
[----:B------:R-:W-:Y:S02]  /*bb70*/  IMAD.IADD R9, R50, 0x1, -R9 ;  /* 0x0000000132097824 */ /* 0x000fe400078e0a09 */
[----:B------:R-:W-:Y:S01]  /*bb80*/  IMAD.MOV.U32 R10, RZ, RZ, 0x3dc6b27f ;  /* 0x3dc6b27fff0a7424 */ /* 0x000fe200078e00ff */
[----:B------:R0:W-:Y:S01]  /*bb90*/  STS.128 [R165+0x800], R12 ;  /* 0x0008000ca5007388 */ /* 0x0001e20000000c00 */
[----:B------:R-:W-:Y:S01]  /*bba0*/  FADD R16, R8, -1 ;  /* 0xbf80000008107421 */ /* 0x000fe20000000000 */
[----:B------:R-:W-:Y:S01]  /*bbb0*/  F2FP.PACK_AB R8, R45, R48 ;  /* 0x000000302d08723e */ /* 0x000fe200000000ff */
[----:B------:R-:W-:Y:S01]  /*bbc0*/  IMAD R61, R118, 0x2, R59 ;  /* 0x00000002763d7824 */ /* 0x000fe200078e023b */
[----:B------:R-:W-:Y:S01]  /*bbd0*/  LEA R138, P4, R59, R126, 0x1 ;  /* 0x0000007e3b8a7211 */ /* 0x000fe200078808ff */
[----:B------:R-:W-:Y:S01]  /*bbe0*/  FADD R17, R9, -1 ;  /* 0xbf80000009117421 */ /* 0x000fe20000000000 */
[----:B------:R-:W-:Y:S01]  /*bbf0*/  F2FP.PACK_AB R9, R41, R44 ;  /* 0x0000002c2909723e */ /* 0x000fe200000000ff */
[----:B------:R-:W-:Y:S01]  /*bc00*/  FFMA.FTZ R5, R16, R10, -0.16845393180847167969 ;  /* 0xbe2c7f3010057423 */ /* 0x000fe2000001000a */
[----:B------:R-:W-:Y:S01]  /*bc10*/  LEA R140, P5, R61, R126, 0x1 ;  /* 0x0000007e3d8c7211 */ /* 0x000fe200078a08ff */
[----:B------:R-:W-:Y:S01]  /*bc20*/  IMAD R47, R118, 0x2, R61 ;  /* 0x00000002762f7824 */ /* 0x000fe200078e023d */
[----:B------:R-:W-:Y:S01]  /*bc30*/  LEA.HI.X.SX32 R139, R59, R20, 0x1, P4 ;  /* 0x000000143b8b7211 */ /* 0x000fe200020f0eff */
[----:B------:R-:W-:Y:S01]  /*bc40*/  FFMA.FTZ R6, R17, R10, -0.16845393180847167969 ;  /* 0xbe2c7f3011067423 */ /* 0x000fe2000001000a */
[----:B------:R-:W-:Y:S01]  /*bc50*/  LEA.HI.X.SX32 R141, R61, R20, 0x1, P5 ;  /* 0x000000143d8d7211 */ /* 0x000fe200028f0eff */
[----:B------:R-:W-:-:S02]  /*bc60*/  FFMA.FTZ R5, R16, R5, 0.1716887056827545166 ;  /* 0x3e2fcf2a10057423 */ /* 0x000fc40000010005 */
[----:B------:R-:W-:Y:S02]  /*bc70*/  FFMA.FTZ R6, R17, R6, 0.1716887056827545166 ;  /* 0x3e2fcf2a11067423 */ /* 0x000fe40000010006 */
[----:B0-----:R-:W-:Y:S02]  /*bc80*/  IMAD R15, R118, 0x2, R47 ;  /* 0x00000002760f7824 */ /* 0x001fe400078e022f */
[----:B------:R-:W-:Y:S01]  /*bc90*/  FFMA.FTZ R7, R16, R5, -0.17900948226451873779 ;  /* 0xbe374e4310077423 */ /* 0x000fe20000010005 */
[----:B------:R-:W-:Y:S01]  /*bca0*/  F2FP.PACK_AB R5, R42, R43 ;  /* 0x0000002b2a05723e */ /* 0x000fe200000000ff */
[----:B------:R-:W-:Y:S01]  /*bcb0*/  IMAD R43, R118, 0x2, R15 ;  /* 0x00000002762b7824 */ /* 0x000fe200078e020f */
[----:B------:R-:W-:Y:S01]  /*bcc0*/  LEA R144, P4, R15, R126, 0x1 ;  /* 0x0000007e0f907211 */ /* 0x000fe200078808ff */
[----:B------:R-:W-:Y:S02]  /*bcd0*/  FFMA.FTZ R6, R17, R6, -0.17900948226451873779 ;  /* 0xbe374e4311067423 */ /* 0x000fe40000010006 */
[----:B------:R-:W-:Y:S01]  /*bce0*/  FFMA.FTZ R7, R16, R7, 0.20512372255325317383 ;  /* 0x3e520bf410077423 */ /* 0x000fe20000010007 */
[----:B------:R-:W-:Y:S01]  /*bcf0*/  LEA.HI.X.SX32 R145, R15, R20, 0x1, P4 ;  /* 0x000000140f917211 */ /* 0x000fe200020f0eff */
[----:B------:R-:W-:-:S02]  /*bd00*/  IMAD R41, R118, 0x2, R43 ;  /* 0x0000000276297824 */ /* 0x000fc400078e022b */
[----:B------:R-:W-:Y:S01]  /*bd10*/  FFMA.FTZ R10, R17, R6, 0.20512372255325317383 ;  /* 0x3e520bf4110a7423 */ /* 0x000fe20000010006 */
[----:B------:R-:W-:Y:S01]  /*bd20*/  F2FP.PACK_AB R6, R38, R39 ;  /* 0x000000272606723e */ /* 0x000fe200000000ff */
[----:B------:R-:W-:Y:S01]  /*bd30*/  FFMA.FTZ R7, R16, R7, -0.24046532809734344482 ;  /* 0xbe763c8b10077423 */ /* 0x000fe20000010007 */
[C---:B------:R-:W-:Y:S01]  /*bd40*/  LEA R148, P4, R41.reuse, R126, 0x1 ;  /* 0x0000007e29947211 */ /* 0x040fe200078808ff */
[----:B------:R-:W-:Y:S02]  /*bd50*/  IMAD R39, R118, 0x2, R41 ;  /* 0x0000000276277824 */ /* 0x000fe400078e0229 */
[----:B------:R-:W-:Y:S01]  /*bd60*/  FFMA.FTZ R7, R16, R7, 0.28857114911079406738 ;  /* 0x3e93bf9910077423 */ /* 0x000fe20000010007 */
[----:B------:R-:W-:Y:S01]  /*bd70*/  LEA.HI.X.SX32 R149, R41, R20, 0x1, P4 ;  /* 0x0000001429957211 */ /* 0x000fe200020f0eff */
[----:B------:R-:W-:Y:S01]  /*bd80*/  IMAD R45, R118, 0x2, R39 ;  /* 0x00000002762d7824 */ /* 0x000fe200078e0227 */
[----:B------:R-:W-:Y:S01]  /*bd90*/  LEA R150, P5, R39, R126, 0x1 ;  /* 0x0000007e27967211 */ /* 0x000fe200078a08ff */
[----:B------:R-:W-:Y:S01]  /*bda0*/  FFMA.FTZ R12, R17, R10, -0.24046532809734344482 ;  /* 0xbe763c8b110c7423 */ /* 0x000fe2000001000a */
[----:B------:R-:W-:Y:S01]  /*bdb0*/  F2FP.PACK_AB R10, R11, R40 ;  /* 0x000000280b0a723e */ /* 0x000fe200000000ff */
[----:B------:R-:W-:Y:S01]  /*bdc0*/  FFMA.FTZ R11, R16, R7, -0.36067417263984680176 ;  /* 0xbeb8aa49100b7423 */ /* 0x000fe20000010007 */
[----:B------:R-:W-:Y:S01]  /*bdd0*/  LEA.HI.X.SX32 R151, R39, R20, 0x1, P5 ;  /* 0x0000001427977211 */ /* 0x000fe200028f0eff */
[----:B------:R-:W-:Y:S01]  /*bde0*/  IMAD R63, R118, 0x2, R45 ;  /* 0x00000002763f7824 */ /* 0x000fe200078e022d */
[----:B------:R-:W-:Y:S01]  /*bdf0*/  F2FP.PACK_AB R7, R19, R36 ;  /* 0x000000241307723e */ /* 0x000fe200000000ff */
[----:B------:R-:W-:Y:S01]  /*be00*/  FFMA.FTZ R13, R16, R11, 0.48089820146560668945 ;  /* 0x3ef6384a100d7423 */ /* 0x000fe2000001000b */
[----:B------:R-:W-:Y:S01]  /*be10*/  F2FP.PACK_AB R11, R18, R37 ;  /* 0x00000025120b723e */ /* 0x000fe200000000ff */
[----:B------:R-:W-:Y:S01]  /*be20*/  FFMA.FTZ R12, R17, R12, 0.28857114911079406738 ;  /* 0x3e93bf99110c7423 */ /* 0x000fe2000001000c */
[----:B------:R-:W-:Y:S01]  /*be30*/  LEA R37, R118, R63, 0x1 ;  /* 0x0000003f76257211 */ /* 0x000fe200078e08ff */
[----:B------:R-:W-:Y:S01]  /*be40*/  FFMA.FTZ R13, R16, R13, -0.72134751081466674805 ;  /* 0xbf38aa3b100d7423 */ /* 0x000fe2000001000d */
[----:B------:R-:W-:Y:S01]  /*be50*/  LEA R154, P4, R63, R126, 0x1 ;  /* 0x0000007e3f9a7211 */ /* 0x000fe200078808ff */
[----:B------:R-:W-:Y:S01]  /*be60*/  FFMA.FTZ R12, R17, R12, -0.36067417263984680176 ;  /* 0xbeb8aa49110c7423 */ /* 0x000fe2000001000c */
[----:B------:R-:W-:Y:S01]  /*be70*/  LEA R156, P5, R37, R126, 0x1 ;  /* 0x0000007e259c7211 */ /* 0x000fe200078a08ff */
[C---:B------:R-:W-:Y:S01]  /*be80*/  IMAD R65, R118.reuse, 0x2, R37 ;  /* 0x0000000276417824 */ /* 0x040fe200078e0225 */
[----:B------:R-:W-:Y:S01]  /*be90*/  LEA.HI.X.SX32 R155, R63, R20, 0x1, P4 ;  /* 0x000000143f9b7211 */ /* 0x000fe200020f0eff */
[----:B------:R-:W-:Y:S01]  /*bea0*/  FFMA.FTZ R12, R17, R12, 0.48089820146560668945 ;  /* 0x3ef6384a110c7423 */ /* 0x000fe2000001000c */
[----:B------:R-:W-:Y:S01]  /*beb0*/  LEA.HI.X.SX32 R157, R37, R20, 0x1, P5 ;  /* 0x00000014259d7211 */ /* 0x000fe200028f0eff */
[----:B------:R-:W-:Y:S01]  /*bec0*/  IMAD R67, R118, 0x2, R65 ;  /* 0x0000000276437824 */ /* 0x000fe200078e0241 */
[----:B------:R-:W-:Y:S01]  /*bed0*/  STS.128 [R165+0x80], R4 ;  /* 0x00008004a5007388 */ /* 0x000fe20000000c00 */
[----:B------:R-:W-:-:S02]  /*bee0*/  FFMA.FTZ R12, R17, R12, -0.72134751081466674805 ;  /* 0xbf38aa3b110c7423 */ /* 0x000fc4000001000c */
[----:B------:R-:W-:Y:S01]  /*bef0*/  IMAD R69, R118, 0x2, R67 ;  /* 0x0000000276457824 */ /* 0x000fe200078e0243 */
[----:B------:R-:W-:Y:S01]  /*bf00*/  LEA R160, P4, R67, R126, 0x1 ;  /* 0x0000007e43a07211 */ /* 0x000fe200078808ff */
[----:B------:R-:W-:Y:S01]  /*bf10*/  FMUL R13, R16, R13 ;  /* 0x0000000d100d7220 */ /* 0x000fe20000400000 */
[----:B------:R-:W-:Y:S01]  /*bf20*/  STS.128 [R165+0x880], R8 ;  /* 0x00088008a5007388 */ /* 0x000fe20000000c00 */
[----:B------:R-:W-:-:S03]  /*bf30*/  FMUL R12, R17, R12 ;  /* 0x0000000c110c7220 */ /* 0x000fc60000400000 */
[----:B------:R-:W-:Y:S01]  /*bf40*/  BAR.SYNC.DEFER_BLOCKING 0x0 ;  /* 0x0000000000007b1d */ /* 0x000fe20000010000 */
[----:B------:R-:W-:Y:S01]  /*bf50*/  IMAD R71, R118, 0x2, R69 ;  /* 0x0000000276477824 */ /* 0x000fe200078e0245 */
[----:B------:R-:W-:Y:S01]  /*bf60*/  LEA R162, P5, R69, R126, 0x1 ;  /* 0x0000007e45a27211 */ /* 0x000fe200078a08ff */
[----:B------:R-:W-:Y:S01]  /*bf70*/  FMUL R13, R16, R13 ;  /* 0x0000000d100d7220 */ /* 0x000fe20000400000 */
[----:B------:R-:W-:Y:S01]  /*bf80*/  LEA.HI.X.SX32 R161, R67, R20, 0x1, P4 ;  /* 0x0000001443a17211 */ /* 0x000fe200020f0eff */
[----:B------:R-:W-:Y:S01]  /*bf90*/  FMUL R12, R17, R12 ;  /* 0x0000000c110c7220 */ /* 0x000fe20000400000 */
[----:B------:R-:W-:Y:S01]  /*bfa0*/  LEA.HI.X.SX32 R163, R69, R20, 0x1, P5 ;  /* 0x0000001445a37211 */ /* 0x000fe200028f0eff */
[----:B------:R-:W-:Y:S02]  /*bfb0*/  IMAD R73, R118, 0x2, R71 ;  /* 0x0000000276497824 */ /* 0x000fe400078e0247 */
[----:B------:R-:W-:Y:S02]  /*bfc0*/  FFMA.FTZ R16, R16, 1.4426950216293334961, R13 ;  /* 0x3fb8aa3b10107823 */ /* 0x000fe4000001000d */
[----:B------:R-:W-:Y:S01]  /*bfd0*/  FFMA.FTZ R17, R17, 1.4426950216293334961, R12 ;  /* 0x3fb8aa3b11117823 */ /* 0x000fe2000001000c */
[----:B------:R-:W-:Y:S01]  /*bfe0*/  LEA R36, P4, R73, R126, 0x1 ;  /* 0x0000007e49247211 */ /* 0x000fe200078808ff */
[----:B------:R-:W-:-:S02]  /*bff0*/  IMAD R75, R118, 0x2, R73 ;  /* 0x00000002764b7824 */ /* 0x000fc400078e0249 */
[----:B------:R-:W-:Y:S01]  /*c000*/  @P3 IMAD.MOV.U32 R13, RZ, RZ, 0x7f800000 ;  /* 0x7f800000ff0d3424 */ /* 0x000fe200078e00ff */
[----:B------:R-:W-:Y:S01]  /*c010*/  LEA.HI.X.SX32 R37, R73, R20, 0x1, P4 ;  /* 0x0000001449257211 */ /* 0x000fe200020f0eff */
[----:B------:R-:W-:Y:S01]  /*c020*/  FADD R184, R184, R17 ;  /* 0x00000011b8b87221 */ /* 0x000fe20000000000 */
[-C--:B------:R-:W-:Y:S01]  /*c030*/  LEA R38, P5, R75, R126.reuse, 0x1 ;  /* 0x0000007e4b267211 */ /* 0x080fe200078a08ff */
[----:B------:R-:W-:Y:S02]  /*c040*/  IMAD R77, R118, 0x2, R75 ;  /* 0x00000002764d7824 */ /* 0x000fe400078e024b */
[----:B------:R-:W-:Y:S01]  /*c050*/  @P3 FFMA.FTZ R184, R50, R13, +INF ;  /* 0x7f80000032b83423 */ /* 0x000fe2000001000d */
[----:B------:R-:W-:Y:S01]  /*c060*/  LEA R128, P3, R51, R126, 0x1 ;  /* 0x0000007e33807211 */ /* 0x000fe200078608ff */
[C---:B------:R-:W-:Y:S01]  /*c070*/  IMAD R79, R118.reuse, 0x2, R77 ;  /* 0x00000002764f7824 */ /* 0x040fe200078e024d */
[-C--:B------:R-:W-:Y:S01]  /*c080*/  LEA.HI.X.SX32 R39, R75, R20.reuse, 0x1, P5 ;  /* 0x000000144b277211 */ /* 0x080fe200028f0eff */
[----:B------:R-:W-:Y:S01]  /*c090*/  @P2 IMAD.MOV.U32 R12, RZ, RZ, 0x7f800000 ;  /* 0x7f800000ff0c2424 */ /* 0x000fe200078e00ff */
[----:B------:R-:W-:Y:S01]  /*c0a0*/  LEA.HI.X.SX32 R129, R51, R20, 0x1, P3 ;  /* 0x0000001433817211 */ /* 0x000fe200018f0eff */
[C---:B------:R-:W-:Y:S01]  /*c0b0*/  IMAD R51, R118.reuse, 0x2, R79 ;  /* 0x0000000276337824 */ /* 0x040fe200078e024f */
[-C--:B------:R-:W-:Y:S01]  /*c0c0*/  LEA R134, P3, R49, R126.reuse, 0x1 ;  /* 0x0000007e31867211 */ /* 0x080fe200078608ff */
[----:B------:R-:W-:Y:S01]  /*c0d0*/  FADD R183, R183, R16 ;  /* 0x00000010b7b77221 */ /* 0x000fe20000000000 */
[----:B------:R-:W-:Y:S01]  /*c0e0*/  LEA R42, P4, R79, R126, 0x1 ;  /* 0x0000007e4f2a7211 */ /* 0x000fe200078808ff */
[----:B------:R-:W-:Y:S01]  /*c0f0*/  @P2 FFMA.FTZ R183, R85, R12, +INF ;  /* 0x7f80000055b72423 */ /* 0x000fe2000001000c */
[----:B------:R-:W-:Y:S01]  /*c100*/  LEA.HI.X.SX32 R135, R49, R20, 0x1, P3 ;  /* 0x0000001431877211 */ /* 0x000fe200018f0eff */
[C---:B------:R-:W-:Y:S01]  /*c110*/  IMAD R49, R118.reuse, 0x2, R51 ;  /* 0x0000000276317824 */ /* 0x040fe200078e0233 */
[-C--:B------:R-:W-:Y:S01]  /*c120*/  LEA R136, P3, R57, R126.reuse, 0x1 ;  /* 0x0000007e39887211 */ /* 0x080fe200078608ff */
[----:B------:R-:W-:Y:S01]  /*c130*/  LDS.128 R4, [R164] ;  /* 0x00000000a4047984 */ /* 0x000fe20000000c00 */
[----:B------:R-:W-:Y:S01]  /*c140*/  LEA R44, P5, R51, R126, 0x1 ;  /* 0x0000007e332c7211 */ /* 0x000fe200078a08ff */
[C---:B------:R-:W-:Y:S01]  /*c150*/  IMAD R53, R118.reuse, 0x2, R49 ;  /* 0x0000000276357824 */ /* 0x040fe200078e0231 */
[----:B------:R-:W-:Y:S01]  /*c160*/  LEA.HI.X.SX32 R137, R57, R20, 0x1, P3 ;  /* 0x0000001439897211 */ /* 0x000fe200018f0eff */
[----:B------:R-:W-:Y:S01]  /*c170*/  LDS.128 R8, [R187] ;  /* 0x00000000bb087984 */ /* 0x000fe20000000c00 */
[C---:B------:R-:W-:Y:S01]  /*c180*/  LEA R142, P3, R47.reuse, R126, 0x1 ;  /* 0x0000007e2f8e7211 */ /* 0x040fe200078608ff */
[----:B------:R-:W-:Y:S01]  /*c190*/  IMAD R55, R118, 0x2, R53 ;  /* 0x0000000276377824 */ /* 0x000fe200078e0235 */
[----:B------:R-:W-:Y:S01]  /*c1a0*/  FSETP.NEU.AND P2, PT, R50, RZ, PT ;  /* 0x000000ff3200720b */ /* 0x000fe20003f4d000 */
[----:B------:R-:W0:Y:S01]  /*c1b0*/  LDS.128 R12, [R186] ;  /* 0x00000000ba0c7984 */ /* 0x000e220000000c00 */
[----:B------:R-:W-:Y:S01]  /*c1c0*/  LEA.HI.X.SX32 R143, R47, R20, 0x1, P3 ;  /* 0x000000142f8f7211 */ /* 0x000fe200018f0eff */
[C---:B------:R-:W-:Y:S01]  /*c1d0*/  IMAD R57, R118.reuse, 0x2, R55 ;  /* 0x0000000276397824 */ /* 0x040fe200078e0237 */
[----:B------:R-:W-:Y:S01]  /*c1e0*/  LEA R146, P3, R43, R126, 0x1 ;  /* 0x0000007e2b927211 */ /* 0x000fe200078608ff */
[----:B------:R-:W1:Y:S01]  /*c1f0*/  LDS.128 R16, [R185] ;  /* 0x00000000b9107984 */ /* 0x000e620000000c00 */
[----:B------:R-:W-:Y:S01]  /*c200*/  FSEL R183, R183, -INF , P1 ;  /* 0xff800000b7b77808 */ /* 0x000fe20000800000 */
[C---:B------:R-:W-:Y:S01]  /*c210*/  IMAD R59, R118.reuse, 0x2, R57 ;  /* 0x00000002763b7824 */ /* 0x040fe200078e0239 */
[----:B------:R-:W-:Y:S01]  /*c220*/  LEA.HI.X.SX32 R147, R43, R20, 0x1, P3 ;  /* 0x000000142b937211 */ /* 0x000fe200018f0eff */
[----:B------:R-:W-:Y:S01]  /*c230*/  BAR.SYNC.DEFER_BLOCKING 0x0 ;  /* 0x0000000000007b1d */ /* 0x000fe20000010000 */
[----:B------:R-:W-:Y:S01]  /*c240*/  LEA R152, P3, R45, R126, 0x1 ;  /* 0x0000007e2d987211 */ /* 0x000fe200078608ff */
[----:B------:R-:W-:Y:S01]  /*c250*/  IMAD R61, R118, 0x2, R59 ;  /* 0x00000002763d7824 */ /* 0x000fe200078e023b */
[-C--:B------:R-:W-:Y:S01]  /*c260*/  LEA.HI.X.SX32 R43, R79, R20.reuse, 0x1, P4 ;  /* 0x000000144f2b7211 */ /* 0x080fe200020f0eff */
[----:B------:R-:W-:Y:S01]  /*c270*/  IMAD.SHL.U32 R192, R192, 0x2, RZ ;  /* 0x00000002c0c07824 */ /* 0x000fe200078e00ff */
[----:B------:R-:W-:Y:S01]  /*c280*/  LEA.HI.X.SX32 R153, R45, R20, 0x1, P3 ;  /* 0x000000142d997211 */ /* 0x000fe200018f0eff */
[C---:B------:R-:W-:Y:S01]  /*c290*/  IMAD R81, R118.reuse, 0x2, R61 ;  /* 0x0000000276517824 */ /* 0x040fe200078e023d */
[----:B------:R-:W-:Y:S01]  /*c2a0*/  LEA R158, P3, R65, R126, 0x1 ;  /* 0x0000007e419e7211 */ /* 0x000fe200078608ff */
[----:B------:R-:W-:Y:S01]  /*c2b0*/  FFMA R2, R183, 0.69314718246459960938, R2 ;  /* 0x3f317218b7027823 */ /* 0x000fe20000000002 */
[-C--:B------:R-:W-:Y:S01]  /*c2c0*/  LEA.HI.X.SX32 R45, R51, R20.reuse, 0x1, P5 ;  /* 0x00000014332d7211 */ /* 0x080fe200028f0eff */
[----:B------:R-:W-:Y:S01]  /*c2d0*/  IMAD R83, R118, 0x2, R81 ;  /* 0x0000000276537824 */ /* 0x000fe200078e0251 */
[----:B------:R-:W-:-:S02]  /*c2e0*/  LEA.HI.X.SX32 R159, R65, R20, 0x1, P3 ;  /* 0x00000014419f7211 */ /* 0x000fc400018f0eff */
[-C--:B------:R-:W-:Y:S01]  /*c2f0*/  LEA R124, P3, R71, R126.reuse, 0x1 ;  /* 0x0000007e477c7211 */ /* 0x080fe200078608ff */
[C---:B------:R-:W-:Y:S01]  /*c300*/  IMAD R85, R118.reuse, 0x2, R83 ;  /* 0x0000000276557824 */ /* 0x040fe200078e0253 */
[----:B------:R-:W-:Y:S02]  /*c310*/  LEA R50, P5, R55, R126, 0x1 ;  /* 0x0000007e37327211 */ /* 0x000fe400078a08ff */
[----:B------:R-:W-:Y:S01]  /*c320*/  LEA.HI.X.SX32 R125, R71, R20, 0x1, P3 ;  /* 0x00000014477d7211 */ /* 0x000fe200018f0eff */
[C---:B------:R-:W-:Y:S01]  /*c330*/  IMAD R87, R118.reuse, 0x2, R85 ;  /* 0x0000000276577824 */ /* 0x040fe200078e0255 */
[-C--:B------:R-:W-:Y:S02]  /*c340*/  LEA R40, P3, R77, R126.reuse, 0x1 ;  /* 0x0000007e4d287211 */ /* 0x080fe400078608ff */
[----:B------:R-:W-:Y:S01]  /*c350*/  LEA R48, P4, R53, R126, 0x1 ;  /* 0x0000007e35307211 */ /* 0x000fe200078808ff */
[C---:B------:R-:W-:Y:S01]  /*c360*/  IMAD R89, R118.reuse, 0x2, R87 ;  /* 0x0000000276597824 */ /* 0x040fe200078e0257 */
[----:B------:R-:W-:Y:S01]  /*c370*/  LEA.HI.X.SX32 R41, R77, R20, 0x1, P3 ;  /* 0x000000144d297211 */ /* 0x000fe200018f0eff */
[----:B------:R-:W-:Y:S01]  /*c380*/  STS.128 [R165+0x800], R24 ;  /* 0x00080018a5007388 */ /* 0x000fe20000000c00 */
[----:B------:R-:W-:Y:S01]  /*c390*/  LEA R46, P3, R49, R126, 0x1 ;  /* 0x0000007e312e7211 */ /* 0x000fe200078608ff */
[C---:B------:R-:W-:Y:S01]  /*c3a0*/  IMAD R69, R118.reuse, 0x2, R89 ;  /* 0x0000000276457824 */ /* 0x040fe200078e0259 */
[-C--:B------:R-:W-:Y:S01]  /*c3b0*/  LEA.HI.X.SX32 R51, R55, R20.reuse, 0x1, P5 ;  /* 0x0000001437337211 */ /* 0x080fe200028f0eff */
[----:B------:R-:W-:Y:S01]  /*c3c0*/  STS.128 [R165+0x80], R28 ;  /* 0x0000801ca5007388 */ /* 0x000fe20000000c00 */
[----:B------:R-:W-:Y:S01]  /*c3d0*/  LEA.HI.X.SX32 R47, R49, R20, 0x1, P3 ;  /* 0x00000014312f7211 */ /* 0x000fe200018f0eff */
[C---:B------:R-:W-:Y:S01]  /*c3e0*/  IMAD R91, R118.reuse, 0x2, R69 ;  /* 0x00000002765b7824 */ /* 0x040fe200078e0245 */
[-C--:B------:R-:W-:Y:S01]  /*c3f0*/  LEA R52, P3, R57, R126.reuse, 0x1 ;  /* 0x0000007e39347211 */ /* 0x080fe200078608ff */
[----:B------:R-:W-:Y:S01]  /*c400*/  STS.128 [R165+0x880], R32 ;  /* 0x00088020a5007388 */ /* 0x000fe20000000c00 */
[----:B------:R-:W-:Y:S01]  /*c410*/  LEA R56, P5, R61, R126, 0x1 ;  /* 0x0000007e3d387211 */ /* 0x000fe200078a08ff */
[----:B------:R-:W-:Y:S01]  /*c420*/  IMAD R73, R118, 0x2, R91 ;  /* 0x0000000276497824 */ /* 0x000fe200078e025b */
[----:B------:R-:W-:-:S02]  /*c430*/  LEA.HI.X.SX32 R49, R53, R20, 0x1, P4 ;  /* 0x0000001435317211 */ /* 0x000fc400020f0eff */
[----:B------:R-:W-:Y:S01]  /*c440*/  LEA R54, P4, R59, R126, 0x1 ;  /* 0x0000007e3b367211 */ /* 0x000fe200078808ff */
[C---:B------:R-:W-:Y:S01]  /*c450*/  IMAD R75, R118.reuse, 0x2, R73 ;  /* 0x00000002764b7824 */ /* 0x040fe200078e0249 */
[-C--:B------:R-:W-:Y:S02]  /*c460*/  LEA.HI.X.SX32 R53, R57, R20.reuse, 0x1, P3 ;  /* 0x0000001439357211 */ /* 0x080fe400018f0eff */
[----:B------:R-:W-:Y:S01]  /*c470*/  LEA.HI.X.SX32 R57, R61, R20, 0x1, P5 ;  /* 0x000000143d397211 */ /* 0x000fe200028f0eff */
[C---:B------:R-:W-:Y:S01]  /*c480*/  IMAD R77, R118.reuse, 0x2, R75 ;  /* 0x00000002764d7824 */ /* 0x040fe200078e024b */
[----:B------:R-:W-:Y:S02]  /*c490*/  LEA R62, P5, R85, R126, 0x1 ;  /* 0x0000007e553e7211 */ /* 0x000fe400078a08ff */
[----:B------:R-:W-:Y:S02]  /*c4a0*/  LEA.HI.X.SX32 R55, R59, R20, 0x1, P4 ;  /* 0x000000143b377211 */ /* 0x000fe400020f0eff */
[----:B------:R-:W-:-:S02]  /*c4b0*/  LEA R79, R118, R77, 0x1 ;  /* 0x0000004d764f7211 */ /* 0x000fc400078e08ff */
[----:B------:R-:W-:Y:S02]  /*c4c0*/  LEA R60, P4, R83, R126, 0x1 ;  /* 0x0000007e533c7211 */ /* 0x000fe400078808ff */
[----:B------:R-:W-:Y:S01]  /*c4d0*/  LEA.HI.X.SX32 R63, R85, R20, 0x1, P5 ;  /* 0x00000014553f7211 */ /* 0x000fe200028f0eff */
[C---:B------:R-:W-:Y:S01]  /*c4e0*/  IMAD R93, R118.reuse, 0x2, R79 ;  /* 0x00000002765d7824 */ /* 0x040fe200078e024f */
[-C--:B------:R-:W-:Y:S02]  /*c4f0*/  LEA R68, P5, R69, R126.reuse, 0x1 ;  /* 0x0000007e45447211 */ /* 0x080fe400078a08ff */
[----:B------:R-:W-:Y:S01]  /*c500*/  LEA R58, P3, R81, R126, 0x1 ;  /* 0x0000007e513a7211 */ /* 0x000fe200078608ff */
[C---:B------:R-:W-:Y:S01]  /*c510*/  IMAD R95, R118.reuse, 0x2, R93 ;  /* 0x00000002765f7824 */ /* 0x040fe200078e025d */
[----:B------:R-:W-:Y:S02]  /*c520*/  LEA.HI.X.SX32 R61, R83, R20, 0x1, P4 ;  /* 0x00000014533d7211 */ /* 0x000fe400020f0eff */
[----:B------:R-:W-:Y:S01]  /*c530*/  LEA R66, P4, R89, R126, 0x1 ;  /* 0x0000007e59427211 */ /* 0x000fe200078808ff */
[----:B------:R-:W-:Y:S01]  /*c540*/  IMAD R97, R118, 0x2, R95 ;  /* 0x0000000276617824 */ /* 0x000fe200078e025f */
[----:B------:R-:W-:-:S02]  /*c550*/  LEA.HI.X.SX32 R69, R69, R20, 0x1, P5 ;  /* 0x0000001445457211 */ /* 0x000fc400028f0eff */
        /* <DEDUP_REMOVED lines=45> */
[----:B------:R-:W-:Y:S02]  /*c830*/  LEA.HI.X.SX32 R89, R101, R20, 0x1, P3 ;  /* 0x0000001465597211 */ /* 0x000fe400018f0eff */
[-C--:B------:R-:W-:Y:S02]  /*c840*/  LEA R104, P5, R117, R126.reuse, 0x1 ;  /* 0x0000007e75687211 */ /* 0x080fe400078a08ff */
[----:B------:R-:W-:Y:S02]  /*c850*/  LEA R94, P3, R107, R126, 0x1 ;  /* 0x0000007e6b5e7211 */ /* 0x000fe400078608ff */
[----:B------:R-:W-:Y:S02]  /*c860*/  LEA.HI.X.SX32 R97, R109, R20, 0x1, P4 ;  /* 0x000000146d617211 */ /* 0x000fe400020f0eff */
[----:B------:R-:W-:Y:S02]  /*c870*/  LEA R102, P4, R115, R126, 0x1 ;  /* 0x0000007e73667211 */ /* 0x000fe400078808ff */
[-C--:B------:R-:W-:Y:S01]  /*c880*/  LEA.HI.X.SX32 R105, R117, R20.reuse, 0x1, P5 ;  /* 0x0000001475697211 */ /* 0x080fe200028f0eff */
[----:B------:R-:W-:Y:S01]  /*c890*/  IMAD R117, R118, 0x2, R189 ;  /* 0x0000000276757824 */ /* 0x000fe200078e02bd */
[----:B------:R-:W-:-:S02]  /*c8a0*/  LEA.HI.X.SX32 R95, R107, R20, 0x1, P3 ;  /* 0x000000146b5f7211 */ /* 0x000fc400018f0eff */
[----:B------:R-:W-:Y:S01]  /*c8b0*/  LEA R100, P3, R113, R126, 0x1 ;  /* 0x0000007e71647211 */ /* 0x000fe200078608ff */
[----:B------:R-:W-:Y:S01]  /*c8c0*/  IMAD R191, R118, 0x2, R117 ;  /* 0x0000000276bf7824 */ /* 0x000fe200078e0275 */
[----:B------:R-:W-:Y:S02]  /*c8d0*/  LEA.HI.X.SX32 R103, R115, R20, 0x1, P4 ;  /* 0x0000001473677211 */ /* 0x000fe400020f0eff */
[----:B------:R-:W-:Y:S02]  /*c8e0*/  LEA R108, P4, R121, R126, 0x1 ;  /* 0x0000007e796c7211 */ /* 0x000fe400078808ff */
[----:B------:R-:W-:Y:S02]  /*c8f0*/  LEA.HI.X.SX32 R101, R113, R20, 0x1, P3 ;  /* 0x0000001471657211 */ /* 0x000fe400018f0eff */
[-C--:B------:R-:W-:Y:S02]  /*c900*/  LEA R106, P3, R119, R126.reuse, 0x1 ;  /* 0x0000007e776a7211 */ /* 0x080fe400078608ff */
[----:B------:R-:W-:-:S02]  /*c910*/  LEA R110, P5, R123, R126, 0x1 ;  /* 0x0000007e7b6e7211 */ /* 0x000fc400078a08ff */
[-C--:B------:R-:W-:Y:S01]  /*c920*/  LEA.HI.X.SX32 R109, R121, R20.reuse, 0x1, P4 ;  /* 0x00000014796d7211 */ /* 0x080fe200020f0eff */
[C---:B------:R-:W-:Y:S01]  /*c930*/  IMAD R121, R118.reuse, 0x2, R191 ;  /* 0x0000000276797824 */ /* 0x040fe200078e02bf */
[-C--:B------:R-:W-:Y:S02]  /*c940*/  LEA.HI.X.SX32 R107, R119, R20.reuse, 0x1, P3 ;  /* 0x00000014776b7211 */ /* 0x080fe400018f0eff */
[----:B------:R-:W-:Y:S01]  /*c950*/  LEA.HI.X.SX32 R111, R123, R20, 0x1, P5 ;  /* 0x000000147b6f7211 */ /* 0x000fe200028f0eff */
[----:B------:R-:W-:Y:S01]  /*c960*/  IMAD R123, R118, 0x2, R121 ;  /* 0x00000002767b7824 */ /* 0x000fe200078e0279 */
[-C--:B------:R-:W-:Y:S02]  /*c970*/  LEA R112, P3, R127, R126.reuse, 0x1 ;  /* 0x0000007e7f707211 */ /* 0x080fe400078608ff */
[-C--:B------:R-:W-:Y:S02]  /*c980*/  LEA R114, P4, R189, R126.reuse, 0x1 ;  /* 0x0000007ebd727211 */ /* 0x080fe400078808ff */
[----:B------:R-:W-:-:S02]  /*c990*/  LEA R116, P5, R117, R126, 0x1 ;  /* 0x0000007e75747211 */ /* 0x000fc400078a08ff */
[-C--:B------:R-:W-:Y:S01]  /*c9a0*/  LEA.HI.X.SX32 R113, R127, R20.reuse, 0x1, P3 ;  /* 0x000000147f717211 */ /* 0x080fe200018f0eff */
[----:B------:R-:W-:Y:S01]  /*c9b0*/  IMAD R127, R118, 0x2, R123 ;  /* 0x00000002767f7824 */ /* 0x000fe200078e027b */
[-C--:B------:R-:W-:Y:S02]  /*c9c0*/  LEA.HI.X.SX32 R115, R189, R20.reuse, 0x1, P4 ;  /* 0x00000014bd737211 */ /* 0x080fe400020f0eff */
[----:B------:R-:W-:Y:S02]  /*c9d0*/  LEA.HI.X.SX32 R117, R117, R20, 0x1, P5 ;  /* 0x0000001475757211 */ /* 0x000fe400028f0eff */
[-C--:B------:R-:W-:Y:S02]  /*c9e0*/  LEA R118, P3, R191, R126.reuse, 0x1 ;  /* 0x0000007ebf767211 */ /* 0x080fe400078608ff */
[-C--:B------:R-:W-:Y:S02]  /*c9f0*/  LEA R120, P4, R121, R126.reuse, 0x1 ;  /* 0x0000007e79787211 */ /* 0x080fe400078808ff */
[----:B------:R-:W-:-:S02]  /*ca00*/  LEA R122, P5, R123, R126, 0x1 ;  /* 0x0000007e7b7a7211 */ /* 0x000fc400078a08ff */
[----:B------:R-:W-:Y:S02]  /*ca10*/  LEA R126, P6, R127, R126, 0x1 ;  /* 0x0000007e7f7e7211 */ /* 0x000fe400078c08ff */
[-C--:B------:R-:W-:Y:S02]  /*ca20*/  LEA.HI.X.SX32 R119, R191, R20.reuse, 0x1, P3 ;  /* 0x00000014bf777211 */ /* 0x080fe400018f0eff */
[-C--:B------:R-:W-:Y:S02]  /*ca30*/  LEA.HI.X.SX32 R121, R121, R20.reuse, 0x1, P4 ;  /* 0x0000001479797211 */ /* 0x080fe400020f0eff */
[-C--:B------:R-:W-:Y:S02]  /*ca40*/  LEA.HI.X.SX32 R123, R123, R20.reuse, 0x1, P5 ;  /* 0x000000147b7b7211 */ /* 0x080fe400028f0eff */
[----:B------:R-:W-:Y:S02]  /*ca50*/  LEA.HI.X.SX32 R127, R127, R20, 0x1, P6 ;  /* 0x000000147f7f7211 */ /* 0x000fe400030f0eff */
[----:B------:R-:W-:-:S02]  /*ca60*/  F2FP.PACK_AB R20, R182, R181 ;  /* 0x000000b5b614723e */ /* 0x000fc400000000ff */
[----:B------:R-:W-:-:S03]  /*ca70*/  FSEL R184, R184, -INF , P2 ;  /* 0xff800000b8b87808 */ /* 0x000fc60001000000 */
[----:B------:R0:W-:Y:S02]  /*ca80*/  STS.128 [R165], R20 ;  /* 0x00000014a5007388 */ /* 0x0001e40000000c00 */
[----:B------:R-:W-:Y:S02]  /*ca90*/  FFMA R3, R184, 0.69314718246459960938, R3 ;  /* 0x3f317218b8037823 */ /* 0x000fe40000000003 */
[----:B------:R-:W-:Y:S01]  /*caa0*/  BAR.SYNC.DEFER_BLOCKING 0x0 ;  /* 0x0000000000007b1d */ /* 0x000fe20000010000 */
[----:B0-----:R-:W-:Y:S02]  /*cab0*/  PRMT R20, R12, 0x7632, R20 ;  /* 0x000076320c147816 */ /* 0x001fe40000000014 */
[----:B-1----:R-:W-:-:S03]  /*cac0*/  PRMT R21, R16, 0x7632, R21 ;  /* 0x0000763210157816 */ /* 0x002fc60000000015 */
[----:B------:R0:W-:Y:S04]  /*cad0*/  STG.E.U16 [R128.64], R4 ;  /* 0x0000000480007986 */ /* 0x0001e8000c101506 */
[----:B------:R1:W-:Y:S04]  /*cae0*/  STG.E.U16 [R130.64], R8 ;  /* 0x0000000882007986 */ /* 0x0003e8000c101506 */
[----:B------:R2:W-:Y:S01]  /*caf0*/  STG.E.U16 [R132.64], R12 ;  /* 0x0000000c84007986 */ /* 0x0005e2000c101506 */
[----:B0-----:R-:W-:-:S03]  /*cb00*/  PRMT R129, R4, 0x7632, R129 ;  /* 0x0000763204817816 */ /* 0x001fc60000000081 */
[----:B------:R0:W-:Y:S01]  /*cb10*/  STG.E.U16 [R134.64], R16 ;  /* 0x0000001086007986 */ /* 0x0001e2000c101506 */
[----:B------:R-:W-:Y:S02]  /*cb20*/  PRMT R4, R5, 0x7632, R4 ;  /* 0x0000763205047816 */ /* 0x000fe40000000004 */
[----:B-1----:R-:W-:Y:S01]  /*cb30*/  PRMT R131, R8, 0x7632, R131 ;  /* 0x0000763208837816 */ /* 0x002fe20000000083 */
[----:B------:R-:W-:Y:S01]  /*cb40*/  STG.E.U16 [R136.64], R129 ;  /* 0x0000008188007986 */ /* 0x000fe2000c101506 */
[----:B------:R-:W-:Y:S02]  /*cb50*/  PRMT R8, R9, 0x7632, R8 ;  /* 0x0000763209087816 */ /* 0x000fe40000000008 */
[----:B--2---:R-:W-:Y:S01]  /*cb60*/  PRMT R12, R13, 0x7632, R12 ;  /* 0x000076320d0c7816 */ /* 0x004fe2000000000c */
[----:B------:R-:W-:Y:S04]  /*cb70*/  STG.E.U16 [R138.64], R131 ;  /* 0x000000838a007986 */ /* 0x000fe8000c101506 */
[----:B------:R-:W-:Y:S01]  /*cb80*/  STG.E.U16 [R140.64], R20 ;  /* 0x000000148c007986 */ /* 0x000fe2000c101506 */
[----:B0-----:R-:W-:-:S03]  /*cb90*/  PRMT R16, R17, 0x7632, R16 ;  /* 0x0000763211107816 */ /* 0x001fc60000000010 */
[----:B------:R-:W-:Y:S04]  /*cba0*/  STG.E.U16 [R142.64], R21 ;  /* 0x000000158e007986 */ /* 0x000fe8000c101506 */
[----:B------:R-:W-:Y:S04]  /*cbb0*/  LDS.128 R20, [R164] ;  /* 0x00000000a4147984 */ /* 0x000fe80000000c00 */
[----:B------:R-:W0:Y:S04]  /*cbc0*/  LDS.128 R24, [R187] ;  /* 0x00000000bb187984 */ /* 0x000e280000000c00 */
[----:B------:R-:W1:Y:S04]  /*cbd0*/  LDS.128 R28, [R186] ;  /* 0x00000000ba1c7984 */ /* 0x000e680000000c00 */
[----:B------:R-:W2:Y:S04]  /*cbe0*/  LDS.128 R32, [R185] ;  /* 0x00000000b9207984 */ /* 0x000ea80000000c00 */
[----:B------:R3:W-:Y:S04]  /*cbf0*/  STG.E.U16 [R144.64], R5 ;  /* 0x0000000590007986 */ /* 0x0007e8000c101506 */
[----:B------:R4:W-:Y:S04]  /*cc00*/  STG.E.U16 [R146.64], R9 ;  /* 0x0000000992007986 */ /* 0x0009e8000c101506 */
[----:B------:R-:W-:Y:S04]  /*cc10*/  STG.E.U16 [R148.64], R13 ;  /* 0x0000000d94007986 */ /* 0x000fe8000c101506 */
[----:B------:R-:W-:Y:S01]  /*cc20*/  STG.E.U16 [R150.64], R17 ;  /* 0x0000001196007986 */ /* 0x000fe2000c101506 */
[----:B---3--:R-:W-:-:S03]  /*cc30*/  PRMT R5, R10, 0x7632, R5 ;  /* 0x000076320a057816 */ /* 0x008fc60000000005 */
[----:B------:R3:W-:Y:S01]  /*cc40*/  STG.E.U16 [R152.64], R4 ;  /* 0x0000000498007986 */ /* 0x0007e2000c101506 */
[----:B----4-:R-:W-:-:S03]  /*cc50*/  PRMT R9, R7, 0x7632, R9 ;  /* 0x0000763207097816 */ /* 0x010fc60000000009 */
[----:B------:R4:W-:Y:S04]  /*cc60*/  STG.E.U16 [R154.64], R8 ;  /* 0x000000089a007986 */ /* 0x0009e8000c101506 */
[----:B------:R5:W-:Y:S04]  /*cc70*/  STG.E.U16 [R156.64], R12 ;  /* 0x0000000c9c007986 */ /* 0x000be8000c101506 */
[----:B------:R-:W-:Y:S01]  /*cc80*/  STG.E.U16 [R158.64], R16 ;  /* 0x000000109e007986 */ /* 0x000fe2000c101506 */
[----:B---3--:R-:W-:-:S03]  /*cc90*/  PRMT R4, R6, 0x7632, R4 ;  /* 0x0000763206047816 */ /* 0x008fc60000000004 */
[----:B------:R3:W-:Y:S01]  /*cca0*/  STG.E.U16 [R160.64], R6 ;  /* 0x00000006a0007986 */ /* 0x0007e2000c101506 */
[----:B----4-:R-:W-:-:S03]  /*ccb0*/  PRMT R8, R18, 0x7632, R8 ;  /* 0x0000763212087816 */ /* 0x010fc60000000008 */
[----:B------:R4:W-:Y:S01]  /*ccc0*/  STG.E.U16 [R162.64], R10 ;  /* 0x0000000aa2007986 */ /* 0x0009e2000c101506 */
[----:B-----5:R-:W-:-:S03]  /*ccd0*/  PRMT R12, R15, 0x7632, R12 ;  /* 0x000076320f0c7816 */ /* 0x020fc6000000000c */
[----:B------:R-:W-:Y:S01]  /*cce0*/  STG.E.U16 [R124.64], R14 ;  /* 0x0000000e7c007986 */ /* 0x000fe2000c101506 */
[----:B---3--:R-:W-:-:S03]  /*ccf0*/  PRMT R6, R14, 0x7632, R6 ;  /* 0x000076320e067816 */ /* 0x008fc60000000006 */
[----:B------:R0:W-:Y:S01]  /*cd00*/  STG.E.U16 [R36.64], R18 ;  /* 0x0000001224007986 */ /* 0x0001e2000c101506 */
[----:B----4-:R-:W-:-:S03]  /*cd10*/  PRMT R10, R11, 0x7632, R10 ;  /* 0x000076320b0a7816 */ /* 0x010fc6000000000a */
[----:B------:R3:W-:Y:S04]  /*cd20*/  STG.E.U16 [R38.64], R4 ;  /* 0x0000000426007986 */ /* 0x0007e8000c101506 */
[----:B------:R4:W-:Y:S04]  /*cd30*/  STG.E.U16 [R40.64], R5 ;  /* 0x0000000528007986 */ /* 0x0009e8000c101506 */
[----:B------:R5:W-:Y:S01]  /*cd40*/  STG.E.U16 [R42.64], R6 ;  /* 0x000000062a007986 */ /* 0x000be2000c101506 */
[----:B0-----:R-:W-:Y:S02]  /*cd50*/  PRMT R36, R24, 0x7632, R36 ;  /* 0x0000763218247816 */ /* 0x001fe40000000024 */
[----:B-1----:R-:W-:Y:S01]  /*cd60*/  PRMT R37, R28, 0x7632, R37 ;  /* 0x000076321c257816 */ /* 0x002fe20000000025 */
[----:B------:R0:W-:Y:S01]  /*cd70*/  STG.E.U16 [R44.64], R8 ;  /* 0x000000082c007986 */ /* 0x0001e2000c101506 */
[----:B---3--:R-:W-:-:S02]  /*cd80*/  PRMT R4, R19, 0x7632, R4 ;  /* 0x0000763213047816 */ /* 0x008fc40000000004 */
[----:B--2---:R-:W-:Y:S01]  /*cd90*/  PRMT R38, R32, 0x7632, R38 ;  /* 0x0000763220267816 */ /* 0x004fe20000000026 */
[----:B------:R1:W-:Y:S01]  /*cda0*/  STG.E.U16 [R46.64], R7 ;  /* 0x000000072e007986 */ /* 0x0003e2000c101506 */
[----:B----4-:R-:W-:-:S03]  /*cdb0*/  PRMT R5, R20, 0x7632, R5 ;  /* 0x0000763214057816 */ /* 0x010fc60000000005 */
[----:B------:R-:W-:Y:S01]  /*cdc0*/  STG.E.U16 [R48.64], R11 ;  /* 0x0000000b30007986 */ /* 0x000fe2000c101506 */
[----:B-----5:R-:W-:-:S03]  /*cdd0*/  PRMT R43, R21, 0x7632, R43 ;  /* 0x00007632152b7816 */ /* 0x020fc6000000002b */
[----:B------:R2:W-:Y:S01]  /*cde0*/  STG.E.U16 [R50.64], R15 ;  /* 0x0000000f32007986 */ /* 0x0005e2000c101506 */
[----:B0-----:R-:W-:Y:S02]  /*cdf0*/  PRMT R44, R25, 0x7632, R44 ;  /* 0x00007632192c7816 */ /* 0x001fe4000000002c */
[----:B------:R-:W-:Y:S01]  /*ce00*/  PRMT R45, R29, 0x7632, R45 ;  /* 0x000076321d2d7816 */ /* 0x000fe2000000002d */
[----:B------:R0:W-:Y:S01]  /*ce10*/  STG.E.U16 [R52.64], R19 ;  /* 0x0000001334007986 */ /* 0x0001e2000c101506 */
[----:B-1----:R-:W-:-:S03]  /*ce20*/  PRMT R46, R33, 0x7632, R46 ;  /* 0x00007632212e7816 */ /* 0x002fc6000000002e */
[----:B------:R1:W-:Y:S04]  /*ce30*/  STG.E.U16 [R54.64], R9 ;  /* 0x0000000936007986 */ /* 0x0003e8000c101506 */
[----:B------:R-:W-:Y:S01]  /*ce40*/  STG.E.U16 [R56.64], R10 ;  /* 0x0000000a38007986 */ /* 0x000fe2000c101506 */
[----:B--2---:R-:W-:-:S03]  /*ce50*/  PRMT R51, R22, 0x7632, R51 ;  /* 0x0000763216337816 */ /* 0x004fc60000000033 */
[----:B------:R2:W-:Y:S01]  /*ce60*/  STG.E.U16 [R58.64], R12 ;  /* 0x0000000c3a007986 */ /* 0x0005e2000c101506 */
[----:B0-----:R-:W-:Y:S02]  /*ce70*/  PRMT R52, R26, 0x7632, R52 ;  /* 0x000076321a347816 */ /* 0x001fe40000000034 */
[----:B------:R-:W-:Y:S01]  /*ce80*/  PRMT R53, R30, 0x7632, R53 ;  /* 0x000076321e357816 */ /* 0x000fe20000000035 */
[----:B------:R0:W-:Y:S01]  /*ce90*/  STG.E.U16 [R60.64], R4 ;  /* 0x000000043c007986 */ /* 0x0001e2000c101506 */
[----:B-1----:R-:W-:-:S03]  /*cea0*/  PRMT R54, R34, 0x7632, R54 ;  /* 0x0000763222367816 */ /* 0x002fc60000000036 */
[----:B------:R1:W-:Y:S04]  /*ceb0*/  STG.E.U16 [R62.64], R20 ;  /* 0x000000143e007986 */ /* 0x0003e8000c101506 */
[----:B------:R3:W-:Y:S01]  /*cec0*/  STG.E.U16 [R64.64], R24 ;  /* 0x0000001840007986 */ /* 0x0007e2000c101506 */
[----:B--2---:R-:W-:-:S03]  /*ced0*/  PRMT R59, R23, 0x7632, R59 ;  /* 0x00007632173b7816 */ /* 0x004fc6000000003b */
[----:B------:R3:W-:Y:S01]  /*cee0*/  STG.E.U16 [R66.64], R28 ;  /* 0x0000001c42007986 */ /* 0x0007e2000c101506 */
[----:B0-----:R-:W-:Y:S02]  /*cef0*/  PRMT R60, R27, 0x7632, R60 ;  /* 0x000076321b3c7816 */ /* 0x001fe4000000003c */
[----:B------:R-:W-:Y:S01]  /*cf00*/  PRMT R61, R31, 0x7632, R61 ;  /* 0x000076321f3d7816 */ /* 0x000fe2000000003d */
[----:B------:R3:W-:Y:S01]  /*cf10*/  STG.E.U16 [R68.64], R32 ;  /* 0x0000002044007986 */ /* 0x0007e2000c101506 */
[----:B-1----:R-:W-:Y:S02]  /*cf20*/  PRMT R63, R35, 0x7632, R63 ;  /* 0x00007632233f7816 */ /* 0x002fe4000000003f */
[----:B------:R-:W-:Y:S01]  /*cf30*/  LOP3.LUT R4, R192, 0x1f8, RZ, 0xc0, !PT ;  /* 0x000001f8c0047812 */ /* 0x000fe200078ec0ff */
[----:B------:R3:W-:Y:S04]  /*cf40*/  STG.E.U16 [R70.64], R5 ;  /* 0x0000000546007986 */ /* 0x0007e8000c101506 */
        /* <DEDUP_REMOVED lines=27> */
[----:B------:R-:W-:Y:S06]  /*d100*/  BAR.SYNC.DEFER_BLOCKING 0x0 ;  /* 0x0000000000007b1d */ /* 0x000fec0000010000 */
[----:B------:R3:W-:Y:S04]  /*d110*/  STS.64 [R4], R2 ;  /* 0x0000000204007388 */ /* 0x0007e80000000a00 */
[----:B------:R-:W-:Y:S06]  /*d120*/  BAR.SYNC.DEFER_BLOCKING 0x0 ;  /* 0x0000000000007b1d */ /* 0x000fec0000010000 */
[----:B------:R-:W-:Y:S05]  /*d130*/  @P0 EXIT ;  /* 0x000000000000094d */ /* 0x000fea0003800000 */
[----:B---3--:R-:W0:Y:S01]  /*d140*/  LDS R7, [R0] ;  /* 0x0000000000077984 */ /* 0x008e220000000800 */
[----:B------:R-:W-:-:S02]  /*d150*/  IMAD R2, R190, c[0x0][0x1cc], RZ ;  /* 0x00007300be027a24 */ /* 0x000fc400078e02ff */
[----:B------:R-:W-:Y:S02]  /*d160*/  IMAD.SHL.U32 R6, R188, 0x4, RZ ;  /* 0x00000004bc067824 */ /* 0x000fe400078e00ff */
[----:B------:R-:W-:Y:S02]  /*d170*/  IMAD.SHL.U32 R3, R2, 0x4, RZ ;  /* 0x0000000402037824 */ /* 0x000fe400078e00ff */
[----:B------:R-:W-:-:S04]  /*d180*/  IMAD.HI R5, R188, 0x4, RZ ;  /* 0x00000004bc057827 */ /* 0x000fc800078e02ff */
[----:B------:R-:W-:Y:S01]  /*d190*/  IMAD.HI R4, R2, 0x4, RZ ;  /* 0x0000000402047827 */ /* 0x000fe200078e02ff */
[----:B------:R-:W-:-:S04]  /*d1a0*/  IADD3 R2, P0, P1, R6, c[0x0][0x180], R3 ;  /* 0x0000600006027a10 */ /* 0x000fc8000791e003 */
[----:B------:R-:W-:-:S05]  /*d1b0*/  IADD3.X R3, R5, c[0x0][0x184], R4, P0, P1 ;  /* 0x0000610005037a10 */ /* 0x000fca00007e2404 */
[----:B0-----:R-:W-:Y:S01]  /*d1c0*/  STG.E [R2.64], R7 ;  /* 0x0000000702007986 */ /* 0x001fe2000c101906 */
[----:B------:R-:W-:Y:S05]  /*d1d0*/  EXIT ;  /* 0x000000000000794d */ /* 0x000fea0003800000 */
.L_x_3:
[----:B------:R-:W-:-:S00]  /*d1e0*/  BRA `(.L_x_3) ;  /* 0xfffffff000007947 */ /* 0x000fc0000383ffff */
[----:B------:R-:W-:-:S00]  /*d1f0*/  NOP ;  /* 0x0000000000007918 */ /* 0x000fc00000000000 */
        /* <DEDUP_REMOVED lines=8> */
.L_x_4:


//--------------------- .nv.global.init           --------------------------
	.section	.nv.global.init,"aw",@progbits
.nv.global.init:
	.type		_$_str,@object
	.size		_$_str,(.L_0 - _$_str)
_$_str:
        /*0000*/ 	.byte	0x5f, 0x5f, 0x43, 0x55, 0x44, 0x41, 0x5f, 0x46, 0x54, 0x5a, 0x00
.L_0:


//--------------------- .nv.shared.attn_fwd       --------------------------
	.section	.nv.shared.attn_fwd,"aw",@nobits
	.sectionflags	@""
	.align	16
